	.target	sm_100a

	.elftype	@"ET_EXEC"


//--------------------- .note.nv.tkinfo           --------------------------
	.section	.note.nv.tkinfo,"",@"SHT_NOTE"
	.sectionflags	@"SHF_NOTE_NV_TKINFO"
	.tkinfo
        /*0018*/ 	.word	0x00000002
        /*0030*/ 	.string	""
        /*0030*/ 	.string	"ptxas"
        /*0030*/ 	.string	"Cuda compilation tools, release 13.0, V13.0.88"
        /*0030*/ 	.string	"Build cuda_13.0.r13.0/compiler.36424714_0"
        /*0030*/ 	.string	"-arch sm_100a -m 64 "



//--------------------- .note.nv.cuinfo           --------------------------
	.section	.note.nv.cuinfo,"",@"SHT_NOTE"
	.sectionflags	@"SHF_NOTE_NV_CUINFO"
        /*0018*/ 	.short	0x0002
        /*001a*/ 	.short	0x0064
        /*001c*/ 	.short	0x0082
	.zero		2


//--------------------- .nv.info                  --------------------------
	.section	.nv.info,"",@"SHT_CUDA_INFO"
	.align	4


	//----- nvinfo : EIATTR_REGCOUNT
	.align		4
        /*0000*/ 	.byte	0x04, 0x2f
        /*0002*/ 	.short	(.L_19 - .L_18)
	.align		4
.L_18:
        /*0004*/ 	.word	index@(_ZN7cutlass13device_kernelINS_4gemm6kernel13GemmUniversalIN4cute5tupleIJiiiiEEENS1_10collective13CollectiveMmaINS1_35MainloopSm100TmaUmmaWarpSpecializedILi5ELi2ELi4ENS5_IJNS4_1CILi2EEESB_NSA_ILi1EEEEEEEENS5_IJNSA_ILi128EEESF_NSA_ILi64EEEEEENS_6half_tENS5_IJSC_llEEESI_SJ_NS4_8TiledMMAINS4_8MMA_AtomIJNS4_26SM100_MMA_F16BF16_2x1SM_SSISI_SI_fLi128ELi128ELNS4_4UMMA5MajorE1ELSO_1ELNSN_7ScaleInE0ELSP_0EEEEEENS4_6LayoutINS5_IJSC_SC_SC_EEENS5_IJNSA_ILi0EEESU_SU_EEEEENS5_IJNS4_10UnderscoreESX_SX_EEEEENS4_28SM100_TMA_2SM_LOAD_MULTICASTENS4_14ComposedLayoutINS4_7SwizzleILi3ELi4ELi3EEENS4_18smem_ptr_flag_bitsILi16EEENSS_INS5_IJSG_NSA_ILi8EEEEEENS5_IJSC_SG_EEEEEEEvNS4_8identityENS4_18SM100_TMA_2SM_LOADES1A_vS1B_EENS_8epilogue10collective18CollectiveEpilogueINS1E_23Sm100TmaWarpSpecializedILi4ELi2ELi16ELb1ELb0EEEJNS5_IJSG_SF_SG_EEENS5_IJNSS_ISG_SC_EENSS_INS5_IJNSA_ILi16EEESB_EEES18_EEEEESI_NS5_IJlSC_lEEESI_S1P_NS1E_6fusion15FusionCallbacksIS1I_NS1Q_17LinearCombinationISI_fSI_fLNS_15FloatRoundStyleE2EEES1J_S1O_JEEENS4_5SM1004TMEM4LOAD26SM100_TMEM_LOAD_32dp32b16xENS4_13SM90_TMA_LOADENS11_INS12_ILi1ELi4ELi3EEES15_NSS_INS5_IJS16_S1L_EEENS5_IJS1L_SC_EEEEEEENS4_39AutoVectorizingCopyWithAssumedAlignmentILi128EEENS4_14SM90_TMA_STOREES25_S27_S27_EEEvvEEEEvNT_6ParamsE)
        /*0008*/ 	.word	0x0000005b


	//----- nvinfo : EIATTR_FRAME_SIZE
	.align		4
.L_19:
        /*000c*/ 	.byte	0x04, 0x11
        /*000e*/ 	.short	(.L_21 - .L_20)
	.align		4
.L_20:
        /*0010*/ 	.word	index@($__internal_2_$__cuda_sm10x_tcgen05_guardrail_trap_unallocated_columns_being_dealloced)
        /*0014*/ 	.word	0x00000000


	//----- nvinfo : EIATTR_FRAME_SIZE
	.align		4
.L_21:
        /*0018*/ 	.byte	0x04, 0x11
        /*001a*/ 	.short	(.L_23 - .L_22)
	.align		4
.L_22:
        /*001c*/ 	.word	index@($__internal_1_$__cuda_sm10x_tcgen05_guardrail_trap_phase_invalid_during_alloc)
        /*0020*/ 	.word	0x00000000


	//----- nvinfo : EIATTR_FRAME_SIZE
	.align		4
.L_23:
        /*0024*/ 	.byte	0x04, 0x11
        /*0026*/ 	.short	(.L_25 - .L_24)
	.align		4
.L_24:
        /*0028*/ 	.word	index@($__internal_0_$__cuda_sm10x_tcgen05_guardrail_trap_col_being_dealloced_not_returned_by_alloc)
        /*002c*/ 	.word	0x00000000


	//----- nvinfo : EIATTR_FRAME_SIZE
	.align		4
.L_25:
        /*0030*/ 	.byte	0x04, 0x11
        /*0032*/ 	.short	(.L_27 - .L_26)
	.align		4
.L_26:
        /*0034*/ 	.word	index@(_ZN7cutlass13device_kernelINS_4gemm6kernel13GemmUniversalIN4cute5tupleIJiiiiEEENS1_10collective13CollectiveMmaINS1_35MainloopSm100TmaUmmaWarpSpecializedILi5ELi2ELi4ENS5_IJNS4_1CILi2EEESB_NSA_ILi1EEEEEEEENS5_IJNSA_ILi128EEESF_NSA_ILi64EEEEEENS_6half_tENS5_IJSC_llEEESI_SJ_NS4_8TiledMMAINS4_8MMA_AtomIJNS4_26SM100_MMA_F16BF16_2x1SM_SSISI_SI_fLi128ELi128ELNS4_4UMMA5MajorE1ELSO_1ELNSN_7ScaleInE0ELSP_0EEEEEENS4_6LayoutINS5_IJSC_SC_SC_EEENS5_IJNSA_ILi0EEESU_SU_EEEEENS5_IJNS4_10UnderscoreESX_SX_EEEEENS4_28SM100_TMA_2SM_LOAD_MULTICASTENS4_14ComposedLayoutINS4_7SwizzleILi3ELi4ELi3EEENS4_18smem_ptr_flag_bitsILi16EEENSS_INS5_IJSG_NSA_ILi8EEEEEENS5_IJSC_SG_EEEEEEEvNS4_8identityENS4_18SM100_TMA_2SM_LOADES1A_vS1B_EENS_8epilogue10collective18CollectiveEpilogueINS1E_23Sm100TmaWarpSpecializedILi4ELi2ELi16ELb1ELb0EEEJNS5_IJSG_SF_SG_EEENS5_IJNSS_ISG_SC_EENSS_INS5_IJNSA_ILi16EEESB_EEES18_EEEEESI_NS5_IJlSC_lEEESI_S1P_NS1E_6fusion15FusionCallbacksIS1I_NS1Q_17LinearCombinationISI_fSI_fLNS_15FloatRoundStyleE2EEES1J_S1O_JEEENS4_5SM1004TMEM4LOAD26SM100_TMEM_LOAD_32dp32b16xENS4_13SM90_TMA_LOADENS11_INS12_ILi1ELi4ELi3EEES15_NSS_INS5_IJS16_S1L_EEENS5_IJS1L_SC_EEEEEEENS4_39AutoVectorizingCopyWithAssumedAlignmentILi128EEENS4_14SM90_TMA_STOREES25_S27_S27_EEEvvEEEEvNT_6ParamsE)
        /*0038*/ 	.word	0x00000000


	//----- nvinfo : EIATTR_MIN_STACK_SIZE
	.align		4
.L_27:
        /*003c*/ 	.byte	0x04, 0x12
        /*003e*/ 	.short	(.L_29 - .L_28)
	.align		4
.L_28:
        /*0040*/ 	.word	index@(_ZN7cutlass13device_kernelINS_4gemm6kernel13GemmUniversalIN4cute5tupleIJiiiiEEENS1_10collective13CollectiveMmaINS1_35MainloopSm100TmaUmmaWarpSpecializedILi5ELi2ELi4ENS5_IJNS4_1CILi2EEESB_NSA_ILi1EEEEEEEENS5_IJNSA_ILi128EEESF_NSA_ILi64EEEEEENS_6half_tENS5_IJSC_llEEESI_SJ_NS4_8TiledMMAINS4_8MMA_AtomIJNS4_26SM100_MMA_F16BF16_2x1SM_SSISI_SI_fLi128ELi128ELNS4_4UMMA5MajorE1ELSO_1ELNSN_7ScaleInE0ELSP_0EEEEEENS4_6LayoutINS5_IJSC_SC_SC_EEENS5_IJNSA_ILi0EEESU_SU_EEEEENS5_IJNS4_10UnderscoreESX_SX_EEEEENS4_28SM100_TMA_2SM_LOAD_MULTICASTENS4_14ComposedLayoutINS4_7SwizzleILi3ELi4ELi3EEENS4_18smem_ptr_flag_bitsILi16EEENSS_INS5_IJSG_NSA_ILi8EEEEEENS5_IJSC_SG_EEEEEEEvNS4_8identityENS4_18SM100_TMA_2SM_LOADES1A_vS1B_EENS_8epilogue10collective18CollectiveEpilogueINS1E_23Sm100TmaWarpSpecializedILi4ELi2ELi16ELb1ELb0EEEJNS5_IJSG_SF_SG_EEENS5_IJNSS_ISG_SC_EENSS_INS5_IJNSA_ILi16EEESB_EEES18_EEEEESI_NS5_IJlSC_lEEESI_S1P_NS1E_6fusion15FusionCallbacksIS1I_NS1Q_17LinearCombinationISI_fSI_fLNS_15FloatRoundStyleE2EEES1J_S1O_JEEENS4_5SM1004TMEM4LOAD26SM100_TMEM_LOAD_32dp32b16xENS4_13SM90_TMA_LOADENS11_INS12_ILi1ELi4ELi3EEES15_NSS_INS5_IJS16_S1L_EEENS5_IJS1L_SC_EEEEEEENS4_39AutoVectorizingCopyWithAssumedAlignmentILi128EEENS4_14SM90_TMA_STOREES25_S27_S27_EEEvvEEEEvNT_6ParamsE)
        /*0044*/ 	.word	0x00000000
.L_29:


//--------------------- .nv.compat                --------------------------
	.section	.nv.compat,"",@"SHT_CUDA_COMPAT_INFO"
	.align	4
        /*0000*/ 	.byte	0x02, 0x09, 0x01, 0x00, 0x02, 0x02, 0x02, 0x00, 0x02, 0x05, 0x05, 0x00, 0x03, 0x07, 0x01, 0x01
        /*0010*/ 	.byte	0x02, 0x03, 0x01, 0x00, 0x02, 0x06, 0x01, 0x00, 0x04, 0x0b, 0x08, 0x00, 0x09, 0x00, 0x00, 0x00
        /*0020*/ 	.byte	0x00, 0x00, 0x00, 0x00


//--------------------- .nv.info._ZN7cutlass13device_kernelINS_4gemm6kernel13GemmUniversalIN4cute5tupleIJiiiiEEENS1_10collective13CollectiveMmaINS1_35MainloopSm100TmaUmmaWarpSpecializedILi5ELi2ELi4ENS5_IJNS4_1CILi2EEESB_NSA_ILi1EEEEEEEENS5_IJNSA_ILi128EEESF_NSA_ILi64EEEEEENS_6half_tENS5_IJSC_llEEESI_SJ_NS4_8TiledMMAINS4_8MMA_AtomIJNS4_26SM100_MMA_F16BF16_2x1SM_SSISI_SI_fLi128ELi128ELNS4_4UMMA5MajorE1ELSO_1ELNSN_7ScaleInE0ELSP_0EEEEEENS4_6LayoutINS5_IJSC_SC_SC_EEENS5_IJNSA_ILi0EEESU_SU_EEEEENS5_IJNS4_10UnderscoreESX_SX_EEEEENS4_28SM100_TMA_2SM_LOAD_MULTICASTENS4_14ComposedLayoutINS4_7SwizzleILi3ELi4ELi3EEENS4_18smem_ptr_flag_bitsILi16EEENSS_INS5_IJSG_NSA_ILi8EEEEEENS5_IJSC_SG_EEEEEEEvNS4_8identityENS4_18SM100_TMA_2SM_LOADES1A_vS1B_EENS_8epilogue10collective18CollectiveEpilogueINS1E_23Sm100TmaWarpSpecializedILi4ELi2ELi16ELb1ELb0EEEJNS5_IJSG_SF_SG_EEENS5_IJNSS_ISG_SC_EENSS_INS5_IJNSA_ILi16EEESB_EEES18_EEEEESI_NS5_IJlSC_lEEESI_S1P_NS1E_6fusion15FusionCallbacksIS1I_NS1Q_17LinearCombinationISI_fSI_fLNS_15FloatRoundStyleE2EEES1J_S1O_JEEENS4_5SM1004TMEM4LOAD26SM100_TMEM_LOAD_32dp32b16xENS4_13SM90_TMA_LOADENS11_INS12_ILi1ELi4ELi3EEES15_NSS_INS5_IJS16_S1L_EEENS5_IJS1L_SC_EEEEEEENS4_39AutoVectorizingCopyWithAssumedAlignmentILi128EEENS4_14SM90_TMA_STOREES25_S27_S27_EEEvvEEEEvNT_6ParamsE --------------------------
	.section	.nv.info._ZN7cutlass13device_kernelINS_4gemm6kernel13GemmUniversalIN4cute5tupleIJiiiiEEENS1_10collective13CollectiveMmaINS1_35MainloopSm100TmaUmmaWarpSpecializedILi5ELi2ELi4ENS5_IJNS4_1CILi2EEESB_NSA_ILi1EEEEEEEENS5_IJNSA_ILi128EEESF_NSA_ILi64EEEEEENS_6half_tENS5_IJSC_llEEESI_SJ_NS4_8TiledMMAINS4_8MMA_AtomIJNS4_26SM100_MMA_F16BF16_2x1SM_SSISI_SI_fLi128ELi128ELNS4_4UMMA5MajorE1ELSO_1ELNSN_7ScaleInE0ELSP_0EEEEEENS4_6LayoutINS5_IJSC_SC_SC_EEENS5_IJNSA_ILi0EEESU_SU_EEEEENS5_IJNS4_10UnderscoreESX_SX_EEEEENS4_28SM100_TMA_2SM_LOAD_MULTICASTENS4_14ComposedLayoutINS4_7SwizzleILi3ELi4ELi3EEENS4_18smem_ptr_flag_bitsILi16EEENSS_INS5_IJSG_NSA_ILi8EEEEEENS5_IJSC_SG_EEEEEEEvNS4_8identityENS4_18SM100_TMA_2SM_LOADES1A_vS1B_EENS_8epilogue10collective18CollectiveEpilogueINS1E_23Sm100TmaWarpSpecializedILi4ELi2ELi16ELb1ELb0EEEJNS5_IJSG_SF_SG_EEENS5_IJNSS_ISG_SC_EENSS_INS5_IJNSA_ILi16EEESB_EEES18_EEEEESI_NS5_IJlSC_lEEESI_S1P_NS1E_6fusion15FusionCallbacksIS1I_NS1Q_17LinearCombinationISI_fSI_fLNS_15FloatRoundStyleE2EEES1J_S1O_JEEENS4_5SM1004TMEM4LOAD26SM100_TMEM_LOAD_32dp32b16xENS4_13SM90_TMA_LOADENS11_INS12_ILi1ELi4ELi3EEES15_NSS_INS5_IJS16_S1L_EEENS5_IJS1L_SC_EEEEEEENS4_39AutoVectorizingCopyWithAssumedAlignmentILi128EEENS4_14SM90_TMA_STOREES25_S27_S27_EEEvvEEEEvNT_6ParamsE,"",@"SHT_CUDA_INFO"
	.sectionflags	@""
	.align	4


	//----- nvinfo : EIATTR_CUDA_API_VERSION
	.align		4
        /*0000*/ 	.byte	0x04, 0x37
        /*0002*/ 	.short	(.L_31 - .L_30)
.L_30:
        /*0004*/ 	.word	0x00000082


	//----- nvinfo : EIATTR_KPARAM_INFO
	.align		4
.L_31:
        /*0008*/ 	.byte	0x04, 0x17
        /*000a*/ 	.short	(.L_33 - .L_32)
.L_32:
        /*000c*/ 	.word	0x00000000
        /*0010*/ 	.short	0x0000
        /*0012*/ 	.short	0x0000
        /*0014*/ 	.byte	0x00, 0xf0, 0x01, 0x20


	//----- nvinfo : EIATTR_AT_ENTRY_FRAGMENTS
	.align		4
.L_33:
        /*0018*/ 	.byte	0x04, 0x4f
        /*001a*/ 	.short	(.L_35 - .L_34)


	//   ....[0]....
.L_34:
        /*001c*/ 	.word	0x00000007


	//----- nvinfo : EIATTR_RESERVED_SMEM_USED
	.align		4
.L_35:
        /*0020*/ 	.byte	0x01, 0x41
	.zero		2


	//----- nvinfo : EIATTR_SPARSE_MMA_MASK
	.align		4
        /*0024*/ 	.byte	0x03, 0x50
        /*0026*/ 	.short	0x0000


	//----- nvinfo : EIATTR_TCGEN05_2CTA_USED
	.align		4
        /*0028*/ 	.byte	0x01, 0x52
	.zero		2


	//----- nvinfo : EIATTR_MAXREG_COUNT
	.align		4
        /*002c*/ 	.byte	0x03, 0x1b
        /*002e*/ 	.short	0x00ff


	//----- nvinfo : EIATTR_NUM_BARRIERS
	.align		4
        /*0030*/ 	.byte	0x02, 0x4c
        /*0032*/ 	.byte	0x07
	.zero		1


	//----- nvinfo : EIATTR_EXTERNS
	.align		4
        /*0034*/ 	.byte	0x04, 0x0f
        /*0036*/ 	.short	(.L_37 - .L_36)


	//   ....[0]....
	.align		4
.L_36:
        /*0038*/ 	.word	index@(__assertfail)


	//----- nvinfo : EIATTR_MERCURY_ISA_VERSION
	.align		4
.L_37:
        /*003c*/ 	.byte	0x03, 0x5f
        /*003e*/ 	.short	0x0101


	//----- nvinfo : EIATTR_INT_WARP_WIDE_INSTR_OFFSETS
	.align		4
        /*0040*/ 	.byte	0x04, 0x31
        /*0042*/ 	.short	(.L_39 - .L_38)


	//   ....[0]....
.L_38:
        /*0044*/ 	.word	0x00000d70


	//   ....[1]....
        /*0048*/ 	.word	0x00000e10


	//   ....[2]....
        /*004c*/ 	.word	0x00002260


	//   ....[3]....
        /*0050*/ 	.word	0x000041b0


	//   ....[4]....
        /*0054*/ 	.word	0x000041d0


	//   ....[5]....
        /*0058*/ 	.word	0x00004200


	//   ....[6]....
        /*005c*/ 	.word	0x00004b00


	//   ....[7]....
        /*0060*/ 	.word	0x00004b20


	//   ....[8]....
        /*0064*/ 	.word	0x00004bf0


	//   ....[9]....
        /*0068*/ 	.word	0x00004cd0


	//   ....[10]....
        /*006c*/ 	.word	0x00004cf0


	//   ....[11]....
        /*0070*/ 	.word	0x00004db0


	//   ....[12]....
        /*0074*/ 	.word	0x00004eb0


	//   ....[13]....
        /*0078*/ 	.word	0x00004ed0


	//   ....[14]....
        /*007c*/ 	.word	0x00005000


	//   ....[15]....
        /*0080*/ 	.word	0x00005180


	//   ....[16]....
        /*0084*/ 	.word	0x00005190


	//   ....[17]....
        /*0088*/ 	.word	0x000052b0


	//----- nvinfo : EIATTR_COOP_GROUP_MASK_REGIDS
	.align		4
.L_39:
        /*008c*/ 	.byte	0x04, 0x29
        /*008e*/ 	.short	(.L_41 - .L_40)


	//   ....[0]....
.L_40:
        /*0090*/ 	.word	0xffffffff


	//   ....[1]....
        /*0094*/ 	.word	0xffffffff


	//   ....[2]....
        /*0098*/ 	.word	0xffffffff


	//   ....[3]....
        /*009c*/ 	.word	0xffffffff


	//   ....[4]....
        /*00a0*/ 	.word	0xffffffff


	//   ....[5]....
        /*00a4*/ 	.word	0xffffffff


	//   ....[6]....
        /*00a8*/ 	.word	0xffffffff


	//   ....[7]....
        /*00ac*/ 	.word	0xffffffff


	//   ....[8]....
        /*00b0*/ 	.word	0xffffffff


	//   ....[9]....
        /*00b4*/ 	.word	0xffffffff


	//   ....[10]....
        /*00b8*/ 	.word	0xffffffff


	//   ....[11]....
        /*00bc*/ 	.word	0xffffffff


	//   ....[12]....
        /*00c0*/ 	.word	0xffffffff


	//   ....[13]....
        /*00c4*/ 	.word	0xffffffff


	//----- nvinfo : EIATTR_COOP_GROUP_INSTR_OFFSETS
	.align		4
.L_41:
        /*00c8*/ 	.byte	0x04, 0x28
        /*00ca*/ 	.short	(.L_43 - .L_42)


	//   ....[0]....
.L_42:
        /*00cc*/ 	.word	0x000000c0


	//   ....[1]....
        /*00d0*/ 	.word	0x00000500


	//   ....[2]....
        /*00d4*/ 	.word	0x000006e0


	//   ....[3]....
        /*00d8*/ 	.word	0x00000870


	//   ....[4]....
        /*00dc*/ 	.word	0x00000960


	//   ....[5]....
        /*00e0*/ 	.word	0x00000ac0


	//   ....[6]....
        /*00e4*/ 	.word	0x00000c50


	//   ....[7]....
        /*00e8*/ 	.word	0x00000e90


	//   ....[8]....
        /*00ec*/ 	.word	0x00002140


	//   ....[9]....
        /*00f0*/ 	.word	0x00002fb0


	//   ....[10]....
        /*00f4*/ 	.word	0x00003480


	//   ....[11]....
        /*00f8*/ 	.word	0x000034b0


	//   ....[12]....
        /*00fc*/ 	.word	0x000040b0


	//   ....[13]....
        /*0100*/ 	.word	0x000042c0


	//----- nvinfo : EIATTR_VRC_CTA_INIT_COUNT
	.align		4
.L_43:
        /*0104*/ 	.byte	0x02, 0x4a
        /*0106*/ 	.byte	0x80
	.zero		1


	//----- nvinfo : EIATTR_SYSCALL_OFFSETS
	.align		4
        /*0108*/ 	.byte	0x04, 0x46
        /*010a*/ 	.short	(.L_45 - .L_44)


	//   ....[0]....
.L_44:
        /*010c*/ 	.word	0x00005de0


	//   ....[1]....
        /*0110*/ 	.word	0x00005ed0


	//   ....[2]....
        /*0114*/ 	.word	0x00006610


	//   ....[3]....
        /*0118*/ 	.word	0x00006f30


	//   ....[4]....
        /*011c*/ 	.word	0x000077f0


	//   ....[5]....
        /*0120*/ 	.word	0x000080b0


	//----- nvinfo : EIATTR_MBARRIER_INSTR_OFFSETS
	.align		4
.L_45:
        /*0124*/ 	.byte	0x04, 0x39
        /*0126*/ 	.short	(.L_47 - .L_46)


	//   ....[0]....
.L_46:
        /*0128*/ 	.word	0x00000630
        /*012c*/ 	.word	0x000000ff
        /*0130*/ 	.word	0x00000000
        /*0134*/ 	.short	0x0100
        /*0136*/ 	.byte	0x07
	.zero		1


	//   ....[1]....
        /*0138*/ 	.word	0x00000640
        /*013c*/ 	.word	0x000000ff
        /*0140*/ 	.word	0x00000028
        /*0144*/ 	.short	0x0100
        /*0146*/ 	.byte	0x07
	.zero		1


	//   ....[2]....
        /*0148*/ 	.word	0x00000650
        /*014c*/ 	.word	0x000000ff
        /*0150*/ 	.word	0x00000008
        /*0154*/ 	.short	0x0100
        /*0156*/ 	.byte	0x07
	.zero		1


	//   ....[3]....
        /*0158*/ 	.word	0x00000660
        /*015c*/ 	.word	0x000000ff
        /*0160*/ 	.word	0x00000030
        /*0164*/ 	.short	0x0100
        /*0166*/ 	.byte	0x07
	.zero		1


	//   ....[4]....
        /*0168*/ 	.word	0x00000670
        /*016c*/ 	.word	0x000000ff
        /*0170*/ 	.word	0x00000010
        /*0174*/ 	.short	0x0100
        /*0176*/ 	.byte	0x07
	.zero		1


	//   ....[5]....
        /*0178*/ 	.word	0x00000680
        /*017c*/ 	.word	0x000000ff
        /*0180*/ 	.word	0x00000038
        /*0184*/ 	.short	0x0100
        /*0186*/ 	.byte	0x07
	.zero		1


	//   ....[6]....
        /*0188*/ 	.word	0x00000690
        /*018c*/ 	.word	0x000000ff
        /*0190*/ 	.word	0x00000018
        /*0194*/ 	.short	0x0100
        /*0196*/ 	.byte	0x07
	.zero		1


	//   ....[7]....
        /*0198*/ 	.word	0x000006a0
        /*019c*/ 	.word	0x000000ff
        /*01a0*/ 	.word	0x00000040
        /*01a4*/ 	.short	0x0100
        /*01a6*/ 	.byte	0x07
	.zero		1


	//   ....[8]....
        /*01a8*/ 	.word	0x000006b0
        /*01ac*/ 	.word	0x000000ff
        /*01b0*/ 	.word	0x00000020
        /*01b4*/ 	.short	0x0100
        /*01b6*/ 	.byte	0x07
	.zero		1


	//   ....[9]....
        /*01b8*/ 	.word	0x000006c0
        /*01bc*/ 	.word	0x000000ff
        /*01c0*/ 	.word	0x00000048
        /*01c4*/ 	.short	0x0100
        /*01c6*/ 	.byte	0x07
	.zero		1


	//   ....[10]....
        /*01c8*/ 	.word	0x000007e0
        /*01cc*/ 	.word	0x000000ff
        /*01d0*/ 	.word	0x00000050
        /*01d4*/ 	.short	0x0100
        /*01d6*/ 	.byte	0x07
	.zero		1


	//   ....[11]....
        /*01d8*/ 	.word	0x000007f0
        /*01dc*/ 	.word	0x000000ff
        /*01e0*/ 	.word	0x00000070
        /*01e4*/ 	.short	0x0100
        /*01e6*/ 	.byte	0x07
	.zero		1


	//   ....[12]....
        /*01e8*/ 	.word	0x00000800
        /*01ec*/ 	.word	0x000000ff
        /*01f0*/ 	.word	0x00000058
        /*01f4*/ 	.short	0x0100
        /*01f6*/ 	.byte	0x07
	.zero		1


	//   ....[13]....
        /*01f8*/ 	.word	0x00000810
        /*01fc*/ 	.word	0x000000ff
        /*0200*/ 	.word	0x00000078
        /*0204*/ 	.short	0x0100
        /*0206*/ 	.byte	0x07
	.zero		1


	//   ....[14]....
        /*0208*/ 	.word	0x00000820
        /*020c*/ 	.word	0x000000ff
        /*0210*/ 	.word	0x00000060
        /*0214*/ 	.short	0x0100
        /*0216*/ 	.byte	0x07
	.zero		1


	//   ....[15]....
        /*0218*/ 	.word	0x00000830
        /*021c*/ 	.word	0x000000ff
        /*0220*/ 	.word	0x00000080
        /*0224*/ 	.short	0x0100
        /*0226*/ 	.byte	0x07
	.zero		1


	//   ....[16]....
        /*0228*/ 	.word	0x00000840
        /*022c*/ 	.word	0x000000ff
        /*0230*/ 	.word	0x00000068
        /*0234*/ 	.short	0x0100
        /*0236*/ 	.byte	0x07
	.zero		1


	//   ....[17]....
        /*0238*/ 	.word	0x00000850
        /*023c*/ 	.word	0x000000ff
        /*0240*/ 	.word	0x00000088
        /*0244*/ 	.short	0x0100
        /*0246*/ 	.byte	0x07
	.zero		1


	//   ....[18]....
        /*0248*/ 	.word	0x00000930
        /*024c*/ 	.word	0x000000ff
        /*0250*/ 	.word	0x00000090
        /*0254*/ 	.short	0x0100
        /*0256*/ 	.byte	0x06
	.zero		1


	//   ....[19]....
        /*0258*/ 	.word	0x00000940
        /*025c*/ 	.word	0x000000ff
        /*0260*/ 	.word	0x00000098
        /*0264*/ 	.short	0x0100
        /*0266*/ 	.byte	0x06
	.zero		1


	//   ....[20]....
        /*0268*/ 	.word	0x00000a70
        /*026c*/ 	.word	0x000000ff
        /*0270*/ 	.word	0x000000a0
        /*0274*/ 	.short	0x0100
        /*0276*/ 	.byte	0x06
	.zero		1


	//   ....[21]....
        /*0278*/ 	.word	0x00000a80
        /*027c*/ 	.word	0x000000ff
        /*0280*/ 	.word	0x000000b0
        /*0284*/ 	.short	0x0100
        /*0286*/ 	.byte	0x06
	.zero		1


	//   ....[22]....
        /*0288*/ 	.word	0x00000a90
        /*028c*/ 	.word	0x000000ff
        /*0290*/ 	.word	0x000000a8
        /*0294*/ 	.short	0x0100
        /*0296*/ 	.byte	0x06
	.zero		1


	//   ....[23]....
        /*0298*/ 	.word	0x00000aa0
        /*029c*/ 	.word	0x000000ff
        /*02a0*/ 	.word	0x000000b8
        /*02a4*/ 	.short	0x0100
        /*02a6*/ 	.byte	0x06
	.zero		1


	//   ....[24]....
        /*02a8*/ 	.word	0x00000bc0
        /*02ac*/ 	.word	0x000000ff
        /*02b0*/ 	.word	0x000000c0
        /*02b4*/ 	.short	0x0100
        /*02b6*/ 	.byte	0x07
	.zero		1


	//   ....[25]....
        /*02b8*/ 	.word	0x00000bd0
        /*02bc*/ 	.word	0x000000ff
        /*02c0*/ 	.word	0x000000e0
        /*02c4*/ 	.short	0x0100
        /*02c6*/ 	.byte	0x07
	.zero		1


	//   ....[26]....
        /*02c8*/ 	.word	0x00000be0
        /*02cc*/ 	.word	0x000000ff
        /*02d0*/ 	.word	0x000000c8
        /*02d4*/ 	.short	0x0100
        /*02d6*/ 	.byte	0x07
	.zero		1


	//   ....[27]....
        /*02d8*/ 	.word	0x00000bf0
        /*02dc*/ 	.word	0x000000ff
        /*02e0*/ 	.word	0x000000e8
        /*02e4*/ 	.short	0x0100
        /*02e6*/ 	.byte	0x07
	.zero		1


	//   ....[28]....
        /*02e8*/ 	.word	0x00000c00
        /*02ec*/ 	.word	0x000000ff
        /*02f0*/ 	.word	0x000000d0
        /*02f4*/ 	.short	0x0100
        /*02f6*/ 	.byte	0x07
	.zero		1


	//   ....[29]....
        /*02f8*/ 	.word	0x00000c10
        /*02fc*/ 	.word	0x000000ff
        /*0300*/ 	.word	0x000000f0
        /*0304*/ 	.short	0x0100
        /*0306*/ 	.byte	0x07
	.zero		1


	//   ....[30]....
        /*0308*/ 	.word	0x00000c20
        /*030c*/ 	.word	0x000000ff
        /*0310*/ 	.word	0x000000d8
        /*0314*/ 	.short	0x0100
        /*0316*/ 	.byte	0x07
	.zero		1


	//   ....[31]....
        /*0318*/ 	.word	0x00000c30
        /*031c*/ 	.word	0x000000ff
        /*0320*/ 	.word	0x000000f8
        /*0324*/ 	.short	0x0100
        /*0326*/ 	.byte	0x07
	.zero		1


	//   ....[32]....
        /*0328*/ 	.word	0x00000d20
        /*032c*/ 	.word	0x000000ff
        /*0330*/ 	.word	0x00000100
        /*0334*/ 	.short	0x0100
        /*0336*/ 	.byte	0x06
	.zero		1


	//   ....[33]....
        /*0338*/ 	.word	0x00000d30
        /*033c*/ 	.word	0x000000ff
        /*0340*/ 	.word	0x00000110
        /*0344*/ 	.short	0x0100
        /*0346*/ 	.byte	0x06
	.zero		1


	//   ....[34]....
        /*0348*/ 	.word	0x00000d40
        /*034c*/ 	.word	0x000000ff
        /*0350*/ 	.word	0x00000108
        /*0354*/ 	.short	0x0100
        /*0356*/ 	.byte	0x06
	.zero		1


	//   ....[35]....
        /*0358*/ 	.word	0x00000d50
        /*035c*/ 	.word	0x000000ff
        /*0360*/ 	.word	0x00000118
        /*0364*/ 	.short	0x0100
        /*0366*/ 	.byte	0x06
	.zero		1


	//   ....[36]....
        /*0368*/ 	.word	0x00000e50
        /*036c*/ 	.word	0x000000ff
        /*0370*/ 	.word	0x00000120
        /*0374*/ 	.short	0x0100
        /*0376*/ 	.byte	0x05
	.zero		1


	//   ....[37]....
        /*0378*/ 	.word	0x00001920
        /*037c*/ 	.word	0x00000003
        /*0380*/ 	.word	0x00000110
        /*0384*/ 	.short	0x010a
        /*0386*/ 	.byte	0xff
	.zero		1


	//   ....[38]....
        /*0388*/ 	.word	0x00001950
        /*038c*/ 	.word	0x00000003
        /*0390*/ 	.word	0x00000100
        /*0394*/ 	.short	0x0101
        /*0396*/ 	.byte	0xff
	.zero		1


	//   ....[39]....
        /*0398*/ 	.word	0x00001a50
        /*039c*/ 	.word	0x000000ff
        /*03a0*/ 	.word	0x00000028
        /*03a4*/ 	.short	0x010a
        /*03a6*/ 	.byte	0x08
	.zero		1


	//   ....[40]....
        /*03a8*/ 	.word	0x00001b20
        /*03ac*/ 	.word	0x000000ff
        /*03b0*/ 	.word	0x00000028
        /*03b4*/ 	.short	0x010a
        /*03b6*/ 	.byte	0x21
	.zero		1


	//   ....[41]....
        /*03b8*/ 	.word	0x00001cd0
        /*03bc*/ 	.word	0x000000ff
        /*03c0*/ 	.word	0x00000028
        /*03c4*/ 	.short	0x010a
        /*03c6*/ 	.byte	0x08
	.zero		1


	//   ....[42]....
        /*03c8*/ 	.word	0x00001de0
        /*03cc*/ 	.word	0x000000ff
        /*03d0*/ 	.word	0x00000098
        /*03d4*/ 	.short	0x0101
        /*03d6*/ 	.byte	0x04
	.zero		1


	//   ....[43]....
        /*03d8*/ 	.word	0x00001e00
        /*03dc*/ 	.word	0x000000ff
        /*03e0*/ 	.word	0x00000028
        /*03e4*/ 	.short	0x010a
        /*03e6*/ 	.byte	0x08
	.zero		1


	//   ....[44]....
        /*03e8*/ 	.word	0x00001e80
        /*03ec*/ 	.word	0x000000ff
        /*03f0*/ 	.word	0x00000028
        /*03f4*/ 	.short	0x010a
        /*03f6*/ 	.byte	0x11
	.zero		1


	//   ....[45]....
        /*03f8*/ 	.word	0x00002010
        /*03fc*/ 	.word	0x000000ff
        /*0400*/ 	.word	0x00000028
        /*0404*/ 	.short	0x010a
        /*0406*/ 	.byte	0x08
	.zero		1


	//   ....[46]....
        /*0408*/ 	.word	0x00002170
        /*040c*/ 	.word	0x00000002
        /*0410*/ 	.word	0x000000a0
        /*0414*/ 	.short	0x010a
        /*0416*/ 	.byte	0xff
	.zero		1


	//   ....[47]....
        /*0418*/ 	.word	0x00002230
        /*041c*/ 	.word	0x00000002
        /*0420*/ 	.word	0x00000000
        /*0424*/ 	.short	0x0101
        /*0426*/ 	.byte	0xff
	.zero		1


	//   ....[48]....
        /*0428*/ 	.word	0x00002790
        /*042c*/ 	.word	0x000000ff
        /*0430*/ 	.word	0x00000000
        /*0434*/ 	.short	0x010a
        /*0436*/ 	.byte	0x05
	.zero		1


	//   ....[49]....
        /*0438*/ 	.word	0x00002820
        /*043c*/ 	.word	0x000000ff
        /*0440*/ 	.word	0x00000000
        /*0444*/ 	.short	0x010a
        /*0446*/ 	.byte	0x05
	.zero		1


	//   ....[50]....
        /*0448*/ 	.word	0x000028b0
        /*044c*/ 	.word	0x000000ff
        /*0450*/ 	.word	0x00000000
        /*0454*/ 	.short	0x010a
        /*0456*/ 	.byte	0x05
	.zero		1


	//   ....[51]....
        /*0458*/ 	.word	0x00002940
        /*045c*/ 	.word	0x000000ff
        /*0460*/ 	.word	0x00000000
        /*0464*/ 	.short	0x010a
        /*0466*/ 	.byte	0x05
	.zero		1


	//   ....[52]....
        /*0468*/ 	.word	0x000029e0
        /*046c*/ 	.word	0x00000000
        /*0470*/ 	.word	0x00000000
        /*0474*/ 	.short	0x010a
        /*0476*/ 	.byte	0xff
	.zero		1


	//   ....[53]....
        /*0478*/ 	.word	0x00002b10
        /*047c*/ 	.word	0x00000000
        /*0480*/ 	.word	0x00000100
        /*0484*/ 	.short	0x010a
        /*0486*/ 	.byte	0xff
	.zero		1


	//   ....[54]....
        /*0488*/ 	.word	0x00002b80
        /*048c*/ 	.word	0x00000004
        /*0490*/ 	.word	0x00000000
        /*0494*/ 	.short	0x0101
        /*0496*/ 	.byte	0xff
	.zero		1


	//   ....[55]....
        /*0498*/ 	.word	0x00002ba0
        /*049c*/ 	.word	0x000000ff
        /*04a0*/ 	.word	0x000000b0
        /*04a4*/ 	.short	0x010a
        /*04a6*/ 	.byte	0x05
	.zero		1


	//   ....[56]....
        /*04a8*/ 	.word	0x00002cc0
        /*04ac*/ 	.word	0x00000000
        /*04b0*/ 	.word	0x000000a0
        /*04b4*/ 	.short	0x010a
        /*04b6*/ 	.byte	0xff
	.zero		1


	//   ....[57]....
        /*04b8*/ 	.word	0x00002dc0
        /*04bc*/ 	.word	0x00000000
        /*04c0*/ 	.word	0x00000000
        /*04c4*/ 	.short	0x0101
        /*04c6*/ 	.byte	0xff
	.zero		1


	//   ....[58]....
        /*04c8*/ 	.word	0x00002e50
        /*04cc*/ 	.word	0x000000ff
        /*04d0*/ 	.word	0x000000b0
        /*04d4*/ 	.short	0x0106
        /*04d6*/ 	.byte	0x05
	.zero		1


	//   ....[59]....
        /*04d8*/ 	.word	0x00002e70
        /*04dc*/ 	.word	0x000000ff
        /*04e0*/ 	.word	0x000000b0
        /*04e4*/ 	.short	0x010a
        /*04e6*/ 	.byte	0x05
	.zero		1


	//   ....[60]....
        /*04e8*/ 	.word	0x00002f00
        /*04ec*/ 	.word	0x000000ff
        /*04f0*/ 	.word	0x000000b0
        /*04f4*/ 	.short	0x0106
        /*04f6*/ 	.byte	0x04
	.zero		1


	//   ....[61]....
        /*04f8*/ 	.word	0x00002f40
        /*04fc*/ 	.word	0x00000000
        /*0500*/ 	.word	0x000000b0
        /*0504*/ 	.short	0x010a
        /*0506*/ 	.byte	0xff
	.zero		1


	//   ....[62]....
        /*0508*/ 	.word	0x00003180
        /*050c*/ 	.word	0x000000ff
        /*0510*/ 	.word	0x00000008
        /*0514*/ 	.short	0x010a
        /*0516*/ 	.byte	0x04
	.zero		1


	//   ....[63]....
        /*0518*/ 	.word	0x000031a0
        /*051c*/ 	.word	0x000000ff
        /*0520*/ 	.word	0x00000008
        /*0524*/ 	.short	0x010a
        /*0526*/ 	.byte	0x04
	.zero		1


	//   ....[64]....
        /*0528*/ 	.word	0x00003330
        /*052c*/ 	.word	0x000000ff
        /*0530*/ 	.word	0x00000008
        /*0534*/ 	.short	0x010a
        /*0536*/ 	.byte	0x04
	.zero		1


	//   ....[65]....
        /*0538*/ 	.word	0x00003350
        /*053c*/ 	.word	0x000000ff
        /*0540*/ 	.word	0x00000008
        /*0544*/ 	.short	0x010a
        /*0546*/ 	.byte	0x04
	.zero		1


	//   ....[66]....
        /*0548*/ 	.word	0x00003410
        /*054c*/ 	.word	0x000000ff
        /*0550*/ 	.word	0x00000000
        /*0554*/ 	.short	0x0101
        /*0556*/ 	.byte	0x05
	.zero		1


	//   ....[67]....
        /*0558*/ 	.word	0x00003730
        /*055c*/ 	.word	0x00000000
        /*0560*/ 	.word	0x000000a0
        /*0564*/ 	.short	0x010a
        /*0566*/ 	.byte	0xff
	.zero		1


	//   ....[68]....
        /*0568*/ 	.word	0x000037f0
        /*056c*/ 	.word	0x00000000
        /*0570*/ 	.word	0x00000000
        /*0574*/ 	.short	0x0101
        /*0576*/ 	.byte	0xff
	.zero		1


	//   ....[69]....
        /*0578*/ 	.word	0x000038b0
        /*057c*/ 	.word	0x000000ff
        /*0580*/ 	.word	0x00000000
        /*0584*/ 	.short	0x010a
        /*0586*/ 	.byte	0x06
	.zero		1


	//   ....[70]....
        /*0588*/ 	.word	0x000038c0
        /*058c*/ 	.word	0x000000ff
        /*0590*/ 	.word	0x000000e0
        /*0594*/ 	.short	0x010a
        /*0596*/ 	.byte	0x07
	.zero		1


	//   ....[71]....
        /*0598*/ 	.word	0x00003970
        /*059c*/ 	.word	0x000000ff
        /*05a0*/ 	.word	0x00000000
        /*05a4*/ 	.short	0x010a
        /*05a6*/ 	.byte	0x06
	.zero		1


	//   ....[72]....
        /*05a8*/ 	.word	0x00003aa0
        /*05ac*/ 	.word	0x000000ff
        /*05b0*/ 	.word	0x00000000
        /*05b4*/ 	.short	0x010a
        /*05b6*/ 	.byte	0x1e
	.zero		1


	//   ....[73]....
        /*05b8*/ 	.word	0x00003da0
        /*05bc*/ 	.word	0x000000ff
        /*05c0*/ 	.word	0x00000000
        /*05c4*/ 	.short	0x010a
        /*05c6*/ 	.byte	0x07
	.zero		1


	//   ....[74]....
        /*05c8*/ 	.word	0x00003e30
        /*05cc*/ 	.word	0x000000ff
        /*05d0*/ 	.word	0x00000000
        /*05d4*/ 	.short	0x010a
        /*05d6*/ 	.byte	0x07
	.zero		1


	//   ....[75]....
        /*05d8*/ 	.word	0x00003ec0
        /*05dc*/ 	.word	0x000000ff
        /*05e0*/ 	.word	0x00000000
        /*05e4*/ 	.short	0x010a
        /*05e6*/ 	.byte	0x07
	.zero		1


	//   ....[76]....
        /*05e8*/ 	.word	0x00003f60
        /*05ec*/ 	.word	0x00000000
        /*05f0*/ 	.word	0x00000000
        /*05f4*/ 	.short	0x010a
        /*05f6*/ 	.byte	0xff
	.zero		1


	//   ....[77]....
        /*05f8*/ 	.word	0x00003fa0
        /*05fc*/ 	.word	0x00000000
        /*0600*/ 	.word	0x00000000
        /*0604*/ 	.short	0x010a
        /*0606*/ 	.byte	0xff
	.zero		1


	//   ....[78]....
        /*0608*/ 	.word	0x00004010
        /*060c*/ 	.word	0x000000ff
        /*0610*/ 	.word	0x00000000
        /*0614*/ 	.short	0x0101
        /*0616*/ 	.byte	0x06
	.zero		1


	//   ....[79]....
        /*0618*/ 	.word	0x00004050
        /*061c*/ 	.word	0x000000ff
        /*0620*/ 	.word	0x00000120
        /*0624*/ 	.short	0x010a
        /*0626*/ 	.byte	0x05
	.zero		1


	//   ....[80]....
        /*0628*/ 	.word	0x000040a0
        /*062c*/ 	.word	0x000000ff
        /*0630*/ 	.word	0x00000000
        /*0634*/ 	.short	0x0101
        /*0636*/ 	.byte	0x06
	.zero		1


	//   ....[81]....
        /*0638*/ 	.word	0x000044a0
        /*063c*/ 	.word	0x00000000
        /*0640*/ 	.word	0x000000a0
        /*0644*/ 	.short	0x010a
        /*0646*/ 	.byte	0xff
	.zero		1


	//   ....[82]....
        /*0648*/ 	.word	0x00004560
        /*064c*/ 	.word	0x00000000
        /*0650*/ 	.word	0x00000000
        /*0654*/ 	.short	0x0101
        /*0656*/ 	.byte	0xff
	.zero		1


	//   ....[83]....
        /*0658*/ 	.word	0x00004880
        /*065c*/ 	.word	0x000000ff
        /*0660*/ 	.word	0x00000098
        /*0664*/ 	.short	0x010a
        /*0666*/ 	.byte	0x05
	.zero		1


	//   ....[84]....
        /*0668*/ 	.word	0x00004a80
        /*066c*/ 	.word	0x000000ff
        /*0670*/ 	.word	0x00000070
        /*0674*/ 	.short	0x010a
        /*0676*/ 	.byte	0x05
	.zero		1


	//   ....[85]....
        /*0678*/ 	.word	0x00004c70
        /*067c*/ 	.word	0x000000ff
        /*0680*/ 	.word	0x00000050
        /*0684*/ 	.short	0x010b
        /*0686*/ 	.byte	0x05
	.zero		1


	//   ....[86]....
        /*0688*/ 	.word	0x00004c80
        /*068c*/ 	.word	0x000000ff
        /*0690*/ 	.word	0x00000000
        /*0694*/ 	.short	0x0101
        /*0696*/ 	.byte	0x07
	.zero		1


	//   ....[87]....
        /*0698*/ 	.word	0x00004ca0
        /*069c*/ 	.word	0x000000ff
        /*06a0*/ 	.word	0x00000078
        /*06a4*/ 	.short	0x010a
        /*06a6*/ 	.byte	0x05
	.zero		1


	//   ....[88]....
        /*06a8*/ 	.word	0x00004e50
        /*06ac*/ 	.word	0x000000ff
        /*06b0*/ 	.word	0x00000058
        /*06b4*/ 	.short	0x010b
        /*06b6*/ 	.byte	0x05
	.zero		1


	//   ....[89]....
        /*06b8*/ 	.word	0x00004e60
        /*06bc*/ 	.word	0x000000ff
        /*06c0*/ 	.word	0x00000000
        /*06c4*/ 	.short	0x0101
        /*06c6*/ 	.byte	0x07
	.zero		1


	//   ....[90]....
        /*06c8*/ 	.word	0x00004e70
        /*06cc*/ 	.word	0x000000ff
        /*06d0*/ 	.word	0x00000080
        /*06d4*/ 	.short	0x010a
        /*06d6*/ 	.byte	0x05
	.zero		1


	//   ....[91]....
        /*06d8*/ 	.word	0x000050a0
        /*06dc*/ 	.word	0x000000ff
        /*06e0*/ 	.word	0x00000060
        /*06e4*/ 	.short	0x010b
        /*06e6*/ 	.byte	0x05
	.zero		1


	//   ....[92]....
        /*06e8*/ 	.word	0x00005110
        /*06ec*/ 	.word	0x000000ff
        /*06f0*/ 	.word	0x00000000
        /*06f4*/ 	.short	0x0101
        /*06f6*/ 	.byte	0x07
	.zero		1


	//   ....[93]....
        /*06f8*/ 	.word	0x00005150
        /*06fc*/ 	.word	0x000000ff
        /*0700*/ 	.word	0x00000088
        /*0704*/ 	.short	0x010a
        /*0706*/ 	.byte	0x05
	.zero		1


	//   ....[94]....
        /*0708*/ 	.word	0x00005380
        /*070c*/ 	.word	0x000000ff
        /*0710*/ 	.word	0x00000068
        /*0714*/ 	.short	0x010b
        /*0716*/ 	.byte	0x05
	.zero		1


	//   ....[95]....
        /*0718*/ 	.word	0x000053a0
        /*071c*/ 	.word	0x000000ff
        /*0720*/ 	.word	0x00000000
        /*0724*/ 	.short	0x0101
        /*0726*/ 	.byte	0x06
	.zero		1


	//   ....[96]....
        /*0728*/ 	.word	0x000053d0
        /*072c*/ 	.word	0x000000ff
        /*0730*/ 	.word	0x00000070
        /*0734*/ 	.short	0x010a
        /*0736*/ 	.byte	0x05
	.zero		1


	//   ....[97]....
        /*0738*/ 	.word	0x000053f0
        /*073c*/ 	.word	0x000000ff
        /*0740*/ 	.word	0x00000078
        /*0744*/ 	.short	0x010a
        /*0746*/ 	.byte	0x05
	.zero		1


	//   ....[98]....
        /*0748*/ 	.word	0x00005410
        /*074c*/ 	.word	0x000000ff
        /*0750*/ 	.word	0x00000080
        /*0754*/ 	.short	0x010a
        /*0756*/ 	.byte	0x05
	.zero		1


	//   ....[99]....
        /*0758*/ 	.word	0x00005450
        /*075c*/ 	.word	0x00000000
        /*0760*/ 	.word	0x00000088
        /*0764*/ 	.short	0x010a
        /*0766*/ 	.byte	0xff
	.zero		1


	//   ....[100]....
        /*0768*/ 	.word	0x000057a0
        /*076c*/ 	.word	0x00000000
        /*0770*/ 	.word	0x000000a0
        /*0774*/ 	.short	0x010a
        /*0776*/ 	.byte	0xff
	.zero		1


	//   ....[101]....
        /*0778*/ 	.word	0x000058b0
        /*077c*/ 	.word	0x00000000
        /*0780*/ 	.word	0x00000000
        /*0784*/ 	.short	0x0101
        /*0786*/ 	.byte	0xff
	.zero		1


	//   ....[102]....
        /*0788*/ 	.word	0x000062d0
        /*078c*/ 	.word	0x000000ff
        /*0790*/ 	.word	0x00000050
        /*0794*/ 	.short	0x010a
        /*0796*/ 	.byte	0x30
	.zero		1


	//   ....[103]....
        /*0798*/ 	.word	0x00006310
        /*079c*/ 	.word	0x0000004a
        /*07a0*/ 	.word	0x000000c0
        /*07a4*/ 	.short	0x010a
        /*07a6*/ 	.byte	0xff
	.zero		1


	//   ....[104]....
        /*07a8*/ 	.word	0x00006420
        /*07ac*/ 	.word	0x000000ff
        /*07b0*/ 	.word	0x00000050
        /*07b4*/ 	.short	0x010a
        /*07b6*/ 	.byte	0x30
	.zero		1


	//   ....[105]....
        /*07b8*/ 	.word	0x000064f0
        /*07bc*/ 	.word	0x0000004a
        /*07c0*/ 	.word	0x000000c0
        /*07c4*/ 	.short	0x010a
        /*07c6*/ 	.byte	0xff
	.zero		1


	//   ....[106]....
        /*07c8*/ 	.word	0x00006ca0
        /*07cc*/ 	.word	0x00000000
        /*07d0*/ 	.word	0x00000000
        /*07d4*/ 	.short	0x0101
        /*07d6*/ 	.byte	0xff
	.zero		1


	//   ....[107]....
        /*07d8*/ 	.word	0x00006cb0
        /*07dc*/ 	.word	0x00000003
        /*07e0*/ 	.word	0x00000050
        /*07e4*/ 	.short	0x010a
        /*07e6*/ 	.byte	0xff
	.zero		1


	//   ....[108]....
        /*07e8*/ 	.word	0x00006d70
        /*07ec*/ 	.word	0x00000003
        /*07f0*/ 	.word	0x00000050
        /*07f4*/ 	.short	0x010a
        /*07f6*/ 	.byte	0xff
	.zero		1


	//   ....[109]....
        /*07f8*/ 	.word	0x00007560
        /*07fc*/ 	.word	0x00000052
        /*0800*/ 	.word	0x00000000
        /*0804*/ 	.short	0x0101
        /*0806*/ 	.byte	0xff
	.zero		1


	//   ....[110]....
        /*0808*/ 	.word	0x00007580
        /*080c*/ 	.word	0x00000053
        /*0810*/ 	.word	0x00000050
        /*0814*/ 	.short	0x010a
        /*0816*/ 	.byte	0xff
	.zero		1


	//   ....[111]....
        /*0818*/ 	.word	0x00007630
        /*081c*/ 	.word	0x00000053
        /*0820*/ 	.word	0x00000050
        /*0824*/ 	.short	0x010a
        /*0826*/ 	.byte	0xff
	.zero		1


	//   ....[112]....
        /*0828*/ 	.word	0x00007e20
        /*082c*/ 	.word	0x00000052
        /*0830*/ 	.word	0x00000000
        /*0834*/ 	.short	0x0101
        /*0836*/ 	.byte	0xff
	.zero		1


	//   ....[113]....
        /*0838*/ 	.word	0x00007e40
        /*083c*/ 	.word	0x00000058
        /*0840*/ 	.word	0x00000050
        /*0844*/ 	.short	0x010a
        /*0846*/ 	.byte	0xff
	.zero		1


	//   ....[114]....
        /*0848*/ 	.word	0x00007ef0
        /*084c*/ 	.word	0x00000058
        /*0850*/ 	.word	0x00000050
        /*0854*/ 	.short	0x010a
        /*0856*/ 	.byte	0xff
	.zero		1


	//   ....[115]....
        /*0858*/ 	.word	0x000081a0
        /*085c*/ 	.word	0x0000004a
        /*0860*/ 	.word	0x00000000
        /*0864*/ 	.short	0x0101
        /*0866*/ 	.byte	0xff
	.zero		1


	//   ....[116]....
        /*0868*/ 	.word	0x00008730
        /*086c*/ 	.word	0x00000002
        /*0870*/ 	.word	0x00000000
        /*0874*/ 	.short	0x0101
        /*0876*/ 	.byte	0xff
	.zero		1


	//   ....[117]....
        /*0878*/ 	.word	0x000089a0
        /*087c*/ 	.word	0x000000ff
        /*0880*/ 	.word	0x00000000
        /*0884*/ 	.short	0x0101
        /*0886*/ 	.byte	0x04
	.zero		1


	//   ....[118]....
        /*0888*/ 	.word	0x000089c0
        /*088c*/ 	.word	0x00000003
        /*0890*/ 	.word	0x00000110
        /*0894*/ 	.short	0x010a
        /*0896*/ 	.byte	0xff
	.zero		1


	//   ....[119]....
        /*0898*/ 	.word	0x00008a20
        /*089c*/ 	.word	0x00000002
        /*08a0*/ 	.word	0x00000028
        /*08a4*/ 	.short	0x010a
        /*08a6*/ 	.byte	0xff
	.zero		1


	//   ....[120]....
        /*08a8*/ 	.word	0x00008a80
        /*08ac*/ 	.word	0x00000002
        /*08b0*/ 	.word	0x00000028
        /*08b4*/ 	.short	0x010a
        /*08b6*/ 	.byte	0xff
	.zero		1


	//   ....[121]....
        /*08b8*/ 	.word	0x00008ad0
        /*08bc*/ 	.word	0x00000002
        /*08c0*/ 	.word	0x000000a0
        /*08c4*/ 	.short	0x010a
        /*08c6*/ 	.byte	0xff
	.zero		1


	//   ....[122]....
        /*08c8*/ 	.word	0x00008b30
        /*08cc*/ 	.word	0x00000000
        /*08d0*/ 	.word	0x00000000
        /*08d4*/ 	.short	0x010a
        /*08d6*/ 	.byte	0xff
	.zero		1


	//   ....[123]....
        /*08d8*/ 	.word	0x00008b90
        /*08dc*/ 	.word	0x00000000
        /*08e0*/ 	.word	0x00000000
        /*08e4*/ 	.short	0x010a
        /*08e6*/ 	.byte	0xff
	.zero		1


	//   ....[124]....
        /*08e8*/ 	.word	0x00008bf0
        /*08ec*/ 	.word	0x00000000
        /*08f0*/ 	.word	0x00000000
        /*08f4*/ 	.short	0x010a
        /*08f6*/ 	.byte	0xff
	.zero		1


	//   ....[125]....
        /*08f8*/ 	.word	0x00008c50
        /*08fc*/ 	.word	0x00000000
        /*0900*/ 	.word	0x00000000
        /*0904*/ 	.short	0x010a
        /*0906*/ 	.byte	0xff
	.zero		1


	//   ....[126]....
        /*0908*/ 	.word	0x00008ca0
        /*090c*/ 	.word	0x00000000
        /*0910*/ 	.word	0x00000100
        /*0914*/ 	.short	0x010a
        /*0916*/ 	.byte	0xff
	.zero		1


	//   ....[127]....
        /*0918*/ 	.word	0x00008d00
        /*091c*/ 	.word	0x00000000
        /*0920*/ 	.word	0x000000b0
        /*0924*/ 	.short	0x010a
        /*0926*/ 	.byte	0xff
	.zero		1


	//   ....[128]....
        /*0928*/ 	.word	0x00008d50
        /*092c*/ 	.word	0x00000000
        /*0930*/ 	.word	0x000000a0
        /*0934*/ 	.short	0x010a
        /*0936*/ 	.byte	0xff
	.zero		1


	//   ....[129]....
        /*0938*/ 	.word	0x00008db0
        /*093c*/ 	.word	0x00000000
        /*0940*/ 	.word	0x000000b0
        /*0944*/ 	.short	0x010a
        /*0946*/ 	.byte	0xff
	.zero		1


	//   ....[130]....
        /*0948*/ 	.word	0x00008e10
        /*094c*/ 	.word	0x00000004
        /*0950*/ 	.word	0x00000008
        /*0954*/ 	.short	0x010a
        /*0956*/ 	.byte	0xff
	.zero		1


	//   ....[131]....
        /*0958*/ 	.word	0x00008ef0
        /*095c*/ 	.word	0x00000002
        /*0960*/ 	.word	0x00000008
        /*0964*/ 	.short	0x010a
        /*0966*/ 	.byte	0xff
	.zero		1


	//   ....[132]....
        /*0968*/ 	.word	0x00008f40
        /*096c*/ 	.word	0x00000000
        /*0970*/ 	.word	0x000000a0
        /*0974*/ 	.short	0x010a
        /*0976*/ 	.byte	0xff
	.zero		1


	//   ....[133]....
        /*0978*/ 	.word	0x00008fa0
        /*097c*/ 	.word	0x00000000
        /*0980*/ 	.word	0x000000e0
        /*0984*/ 	.short	0x010a
        /*0986*/ 	.byte	0xff
	.zero		1


	//   ....[134]....
        /*0988*/ 	.word	0x00009000
        /*098c*/ 	.word	0x00000000
        /*0990*/ 	.word	0x00000000
        /*0994*/ 	.short	0x010a
        /*0996*/ 	.byte	0xff
	.zero		1


	//   ....[135]....
        /*0998*/ 	.word	0x00009060
        /*099c*/ 	.word	0x00000000
        /*09a0*/ 	.word	0x00000000
        /*09a4*/ 	.short	0x010a
        /*09a6*/ 	.byte	0xff
	.zero		1


	//   ....[136]....
        /*09a8*/ 	.word	0x000090c0
        /*09ac*/ 	.word	0x00000000
        /*09b0*/ 	.word	0x00000000
        /*09b4*/ 	.short	0x010a
        /*09b6*/ 	.byte	0xff
	.zero		1


	//   ....[137]....
        /*09b8*/ 	.word	0x00009120
        /*09bc*/ 	.word	0x00000000
        /*09c0*/ 	.word	0x00000000
        /*09c4*/ 	.short	0x010a
        /*09c6*/ 	.byte	0xff
	.zero		1


	//   ....[138]....
        /*09c8*/ 	.word	0x00009180
        /*09cc*/ 	.word	0x00000000
        /*09d0*/ 	.word	0x00000120
        /*09d4*/ 	.short	0x010a
        /*09d6*/ 	.byte	0xff
	.zero		1


	//   ....[139]....
        /*09d8*/ 	.word	0x000091d0
        /*09dc*/ 	.word	0x00000000
        /*09e0*/ 	.word	0x000000a0
        /*09e4*/ 	.short	0x010a
        /*09e6*/ 	.byte	0xff
	.zero		1


	//   ....[140]....
        /*09e8*/ 	.word	0x00009230
        /*09ec*/ 	.word	0x00000000
        /*09f0*/ 	.word	0x00000098
        /*09f4*/ 	.short	0x010a
        /*09f6*/ 	.byte	0xff
	.zero		1


	//   ....[141]....
        /*09f8*/ 	.word	0x00009290
        /*09fc*/ 	.word	0x00000003
        /*0a00*/ 	.word	0x00000070
        /*0a04*/ 	.short	0x010a
        /*0a06*/ 	.byte	0xff
	.zero		1


	//   ....[142]....
        /*0a08*/ 	.word	0x000092f0
        /*0a0c*/ 	.word	0x00000003
        /*0a10*/ 	.word	0x00000078
        /*0a14*/ 	.short	0x010a
        /*0a16*/ 	.byte	0xff
	.zero		1


	//   ....[143]....
        /*0a18*/ 	.word	0x00009350
        /*0a1c*/ 	.word	0x00000003
        /*0a20*/ 	.word	0x00000080
        /*0a24*/ 	.short	0x010a
        /*0a26*/ 	.byte	0xff
	.zero		1


	//   ....[144]....
        /*0a28*/ 	.word	0x000093b0
        /*0a2c*/ 	.word	0x00000003
        /*0a30*/ 	.word	0x00000088
        /*0a34*/ 	.short	0x010a
        /*0a36*/ 	.byte	0xff
	.zero		1


	//   ....[145]....
        /*0a38*/ 	.word	0x00009410
        /*0a3c*/ 	.word	0x00000000
        /*0a40*/ 	.word	0x00000070
        /*0a44*/ 	.short	0x010a
        /*0a46*/ 	.byte	0xff
	.zero		1


	//   ....[146]....
        /*0a48*/ 	.word	0x00009470
        /*0a4c*/ 	.word	0x00000000
        /*0a50*/ 	.word	0x00000078
        /*0a54*/ 	.short	0x010a
        /*0a56*/ 	.byte	0xff
	.zero		1


	//   ....[147]....
        /*0a58*/ 	.word	0x000094d0
        /*0a5c*/ 	.word	0x00000000
        /*0a60*/ 	.word	0x00000080
        /*0a64*/ 	.short	0x010a
        /*0a66*/ 	.byte	0xff
	.zero		1


	//   ....[148]....
        /*0a68*/ 	.word	0x00009520
        /*0a6c*/ 	.word	0x00000000
        /*0a70*/ 	.word	0x000000a0
        /*0a74*/ 	.short	0x010a
        /*0a76*/ 	.byte	0xff
	.zero		1


	//   ....[149]....
        /*0a78*/ 	.word	0x00009580
        /*0a7c*/ 	.word	0x00000000
        /*0a80*/ 	.word	0x00000050
        /*0a84*/ 	.short	0x010a
        /*0a86*/ 	.byte	0xff
	.zero		1


	//   ....[150]....
        /*0a88*/ 	.word	0x000095d0
        /*0a8c*/ 	.word	0x0000004a
        /*0a90*/ 	.word	0x000000c0
        /*0a94*/ 	.short	0x010a
        /*0a96*/ 	.byte	0xff
	.zero		1


	//   ....[151]....
        /*0a98*/ 	.word	0x00009620
        /*0a9c*/ 	.word	0x00000003
        /*0aa0*/ 	.word	0x00000050
        /*0aa4*/ 	.short	0x010a
        /*0aa6*/ 	.byte	0xff
	.zero		1


	//   ....[152]....
        /*0aa8*/ 	.word	0x00009670
        /*0aac*/ 	.word	0x00000053
        /*0ab0*/ 	.word	0x00000050
        /*0ab4*/ 	.short	0x010a
        /*0ab6*/ 	.byte	0xff
	.zero		1


	//   ....[153]....
        /*0ab8*/ 	.word	0x000096c0
        /*0abc*/ 	.word	0x00000058
        /*0ac0*/ 	.word	0x00000050
        /*0ac4*/ 	.short	0x010a
        /*0ac6*/ 	.byte	0xff
	.zero		1


	//----- nvinfo : EIATTR_NUM_MBARRIERS
	.align		4
.L_47:
        /*0ac8*/ 	.byte	0x03, 0x38
        /*0aca*/ 	.short	0x0025


	//----- nvinfo : EIATTR_EXIT_INSTR_OFFSETS
	.align		4
        /*0acc*/ 	.byte	0x04, 0x1c
        /*0ace*/ 	.short	(.L_49 - .L_48)


	//   ....[0]....
.L_48:
        /*0ad0*/ 	.word	0x00002a10


	//   ....[1]....
        /*0ad4*/ 	.word	0x00002f10


	//   ....[2]....
        /*0ad8*/ 	.word	0x00002f70


	//   ....[3]....
        /*0adc*/ 	.word	0x000042d0


	//   ....[4]....
        /*0ae0*/ 	.word	0x00005480


	//   ....[5]....
        /*0ae4*/ 	.word	0x000054c0


	//   ....[6]....
        /*0ae8*/ 	.word	0x00008890


	//   ....[7]....
        /*0aec*/ 	.word	0x00008910


	//   ....[8]....
        /*0af0*/ 	.word	0x00008940


	//   ....[9]....
        /*0af4*/ 	.word	0x000089b0


	//----- nvinfo : EIATTR_MAX_THREADS
	.align		4
.L_49:
        /*0af8*/ 	.byte	0x04, 0x05
        /*0afa*/ 	.short	(.L_51 - .L_50)
.L_50:
        /*0afc*/ 	.word	0x00000100
        /*0b00*/ 	.word	0x00000001
        /*0b04*/ 	.word	0x00000001


	//----- nvinfo : EIATTR_CRS_STACK_SIZE
	.align		4
.L_51:
        /*0b08*/ 	.byte	0x04, 0x1e
        /*0b0a*/ 	.short	(.L_53 - .L_52)
.L_52:
        /*0b0c*/ 	.word	0x00000000


	//----- nvinfo : EIATTR_CBANK_PARAM_SIZE
	.align		4
.L_53:
        /*0b10*/ 	.byte	0x03, 0x19
        /*0b12*/ 	.short	0x0800


	//----- nvinfo : EIATTR_PARAM_CBANK
	.align		4
        /*0b14*/ 	.byte	0x04, 0x0a
        /*0b16*/ 	.short	(.L_55 - .L_54)
	.align		4
.L_54:
        /*0b18*/ 	.word	index@(.nv.constant0._ZN7cutlass13device_kernelINS_4gemm6kernel13GemmUniversalIN4cute5tupleIJiiiiEEENS1_10collective13CollectiveMmaINS1_35MainloopSm100TmaUmmaWarpSpecializedILi5ELi2ELi4ENS5_IJNS4_1CILi2EEESB_NSA_ILi1EEEEEEEENS5_IJNSA_ILi128EEESF_NSA_ILi64EEEEEENS_6half_tENS5_IJSC_llEEESI_SJ_NS4_8TiledMMAINS4_8MMA_AtomIJNS4_26SM100_MMA_F16BF16_2x1SM_SSISI_SI_fLi128ELi128ELNS4_4UMMA5MajorE1ELSO_1ELNSN_7ScaleInE0ELSP_0EEEEEENS4_6LayoutINS5_IJSC_SC_SC_EEENS5_IJNSA_ILi0EEESU_SU_EEEEENS5_IJNS4_10UnderscoreESX_SX_EEEEENS4_28SM100_TMA_2SM_LOAD_MULTICASTENS4_14ComposedLayoutINS4_7SwizzleILi3ELi4ELi3EEENS4_18smem_ptr_flag_bitsILi16EEENSS_INS5_IJSG_NSA_ILi8EEEEEENS5_IJSC_SG_EEEEEEEvNS4_8identityENS4_18SM100_TMA_2SM_LOADES1A_vS1B_EENS_8epilogue10collective18CollectiveEpilogueINS1E_23Sm100TmaWarpSpecializedILi4ELi2ELi16ELb1ELb0EEEJNS5_IJSG_SF_SG_EEENS5_IJNSS_ISG_SC_EENSS_INS5_IJNSA_ILi16EEESB_EEES18_EEEEESI_NS5_IJlSC_lEEESI_S1P_NS1E_6fusion15FusionCallbacksIS1I_NS1Q_17LinearCombinationISI_fSI_fLNS_15FloatRoundStyleE2EEES1J_S1O_JEEENS4_5SM1004TMEM4LOAD26SM100_TMEM_LOAD_32dp32b16xENS4_13SM90_TMA_LOADENS11_INS12_ILi1ELi4ELi3EEES15_NSS_INS5_IJS16_S1L_EEENS5_IJS1L_SC_EEEEEEENS4_39AutoVectorizingCopyWithAssumedAlignmentILi128EEENS4_14SM90_TMA_STOREES25_S27_S27_EEEvvEEEEvNT_6ParamsE)
        /*0b1c*/ 	.short	0x0380
        /*0b1e*/ 	.short	0x0800


	//----- nvinfo : EIATTR_SW_WAR
	.align		4
.L_55:
        /*0b20*/ 	.byte	0x04, 0x36
        /*0b22*/ 	.short	(.L_57 - .L_56)
.L_56:
        /*0b24*/ 	.word	0x00000008
.L_57:


//--------------------- .nv.callgraph             --------------------------
	.section	.nv.callgraph,"",@"SHT_CUDA_CALLGRAPH"
	.align	4
	.sectionentsize	8
	.align		4
        /*0000*/ 	.word	0x00000000
	.align		4
        /*0004*/ 	.word	0xffffffff
	.align		4
        /*0008*/ 	.word	index@(_ZN7cutlass13device_kernelINS_4gemm6kernel13GemmUniversalIN4cute5tupleIJiiiiEEENS1_10collective13CollectiveMmaINS1_35MainloopSm100TmaUmmaWarpSpecializedILi5ELi2ELi4ENS5_IJNS4_1CILi2EEESB_NSA_ILi1EEEEEEEENS5_IJNSA_ILi128EEESF_NSA_ILi64EEEEEENS_6half_tENS5_IJSC_llEEESI_SJ_NS4_8TiledMMAINS4_8MMA_AtomIJNS4_26SM100_MMA_F16BF16_2x1SM_SSISI_SI_fLi128ELi128ELNS4_4UMMA5MajorE1ELSO_1ELNSN_7ScaleInE0ELSP_0EEEEEENS4_6LayoutINS5_IJSC_SC_SC_EEENS5_IJNSA_ILi0EEESU_SU_EEEEENS5_IJNS4_10UnderscoreESX_SX_EEEEENS4_28SM100_TMA_2SM_LOAD_MULTICASTENS4_14ComposedLayoutINS4_7SwizzleILi3ELi4ELi3EEENS4_18smem_ptr_flag_bitsILi16EEENSS_INS5_IJSG_NSA_ILi8EEEEEENS5_IJSC_SG_EEEEEEEvNS4_8identityENS4_18SM100_TMA_2SM_LOADES1A_vS1B_EENS_8epilogue10collective18CollectiveEpilogueINS1E_23Sm100TmaWarpSpecializedILi4ELi2ELi16ELb1ELb0EEEJNS5_IJSG_SF_SG_EEENS5_IJNSS_ISG_SC_EENSS_INS5_IJNSA_ILi16EEESB_EEES18_EEEEESI_NS5_IJlSC_lEEESI_S1P_NS1E_6fusion15FusionCallbacksIS1I_NS1Q_17LinearCombinationISI_fSI_fLNS_15FloatRoundStyleE2EEES1J_S1O_JEEENS4_5SM1004TMEM4LOAD26SM100_TMEM_LOAD_32dp32b16xENS4_13SM90_TMA_LOADENS11_INS12_ILi1ELi4ELi3EEES15_NSS_INS5_IJS16_S1L_EEENS5_IJS1L_SC_EEEEEEENS4_39AutoVectorizingCopyWithAssumedAlignmentILi128EEENS4_14SM90_TMA_STOREES25_S27_S27_EEEvvEEEEvNT_6ParamsE)
	.align		4
        /*000c*/ 	.word	index@(__assertfail)
	.align		4
        /*0010*/ 	.word	0x00000000
	.align		4
        /*0014*/ 	.word	0xfffffffe
	.align		4
        /*0018*/ 	.word	0x00000000
	.align		4
        /*001c*/ 	.word	0xfffffffd
	.align		4
        /*0020*/ 	.word	0x00000000
	.align		4
        /*0024*/ 	.word	0xfffffffc


//--------------------- .nv.constant4             --------------------------
	.section	.nv.constant4,"a",@progbits
	.align	8
	.align		8
.nv.constant4:
        /*0000*/ 	.dword	__assertfail
	.align		8
        /*0008*/ 	.dword	__unnamed_1
	.align		8
        /*0010*/ 	.dword	__unnamed_2
	.align		8
        /*0018*/ 	.dword	_ZN40_INTERNAL_5d8912e9_4_k_cu_596c9b70_365134cuda3std3__45__cpo5beginE
	.align		8
        /*0020*/ 	.dword	_ZN40_INTERNAL_5d8912e9_4_k_cu_596c9b70_365134cuda3std3__45__cpo3endE
	.align		8
        /*0028*/ 	.dword	_ZN40_INTERNAL_5d8912e9_4_k_cu_596c9b70_365134cuda3std3__45__cpo6cbeginE
	.align		8
        /*0030*/ 	.dword	_ZN40_INTERNAL_5d8912e9_4_k_cu_596c9b70_365134cuda3std3__45__cpo4cendE
	.align		8
        /*0038*/ 	.dword	_ZN40_INTERNAL_5d8912e9_4_k_cu_596c9b70_365134cuda3std3__442_GLOBAL__N__5d8912e9_4_k_cu_596c9b70_365136ignoreE
	.align		8
        /*0040*/ 	.dword	_ZN40_INTERNAL_5d8912e9_4_k_cu_596c9b70_365134cuda3std3__419piecewise_constructE
	.align		8
        /*0048*/ 	.dword	_ZN40_INTERNAL_5d8912e9_4_k_cu_596c9b70_365134cuda3std3__48in_placeE
	.align		8
        /*0050*/ 	.dword	_ZN40_INTERNAL_5d8912e9_4_k_cu_596c9b70_365134cuda3std6ranges3__45__cpo4swapE
	.align		8
        /*0058*/ 	.dword	_ZN40_INTERNAL_5d8912e9_4_k_cu_596c9b70_365134cuda3std6ranges3__45__cpo9iter_moveE
	.align		8
        /*0060*/ 	.dword	_ZN40_INTERNAL_5d8912e9_4_k_cu_596c9b70_365134cute7productE
	.align		8
        /*0068*/ 	.dword	_ZN40_INTERNAL_5d8912e9_4_k_cu_596c9b70_365134cute1_E
	.align		8
        /*0070*/ 	.dword	$str$25
	.align		8
        /*0078*/ 	.dword	$str$26
	.align		8
        /*0080*/ 	.dword	$str$27
	.align		8
        /*0088*/ 	.dword	$str$28


//--------------------- .text._ZN7cutlass13device_kernelINS_4gemm6kernel13GemmUniversalIN4cute5tupleIJiiiiEEENS1_10collective13CollectiveMmaINS1_35MainloopSm100TmaUmmaWarpSpecializedILi5ELi2ELi4ENS5_IJNS4_1CILi2EEESB_NSA_ILi1EEEEEEEENS5_IJNSA_ILi128EEESF_NSA_ILi64EEEEEENS_6half_tENS5_IJSC_llEEESI_SJ_NS4_8TiledMMAINS4_8MMA_AtomIJNS4_26SM100_MMA_F16BF16_2x1SM_SSISI_SI_fLi128ELi128ELNS4_4UMMA5MajorE1ELSO_1ELNSN_7ScaleInE0ELSP_0EEEEEENS4_6LayoutINS5_IJSC_SC_SC_EEENS5_IJNSA_ILi0EEESU_SU_EEEEENS5_IJNS4_10UnderscoreESX_SX_EEEEENS4_28SM100_TMA_2SM_LOAD_MULTICASTENS4_14ComposedLayoutINS4_7SwizzleILi3ELi4ELi3EEENS4_18smem_ptr_flag_bitsILi16EEENSS_INS5_IJSG_NSA_ILi8EEEEEENS5_IJSC_SG_EEEEEEEvNS4_8identityENS4_18SM100_TMA_2SM_LOADES1A_vS1B_EENS_8epilogue10collective18CollectiveEpilogueINS1E_23Sm100TmaWarpSpecializedILi4ELi2ELi16ELb1ELb0EEEJNS5_IJSG_SF_SG_EEENS5_IJNSS_ISG_SC_EENSS_INS5_IJNSA_ILi16EEESB_EEES18_EEEEESI_NS5_IJlSC_lEEESI_S1P_NS1E_6fusion15FusionCallbacksIS1I_NS1Q_17LinearCombinationISI_fSI_fLNS_15FloatRoundStyleE2EEES1J_S1O_JEEENS4_5SM1004TMEM4LOAD26SM100_TMEM_LOAD_32dp32b16xENS4_13SM90_TMA_LOADENS11_INS12_ILi1ELi4ELi3EEES15_NSS_INS5_IJS16_S1L_EEENS5_IJS1L_SC_EEEEEEENS4_39AutoVectorizingCopyWithAssumedAlignmentILi128EEENS4_14SM90_TMA_STOREES25_S27_S27_EEEvvEEEEvNT_6ParamsE --------------------------
	.section	.text._ZN7cutlass13device_kernelINS_4gemm6kernel13GemmUniversalIN4cute5tupleIJiiiiEEENS1_10collective13CollectiveMmaINS1_35MainloopSm100TmaUmmaWarpSpecializedILi5ELi2ELi4ENS5_IJNS4_1CILi2EEESB_NSA_ILi1EEEEEEEENS5_IJNSA_ILi128EEESF_NSA_ILi64EEEEEENS_6half_tENS5_IJSC_llEEESI_SJ_NS4_8TiledMMAINS4_8MMA_AtomIJNS4_26SM100_MMA_F16BF16_2x1SM_SSISI_SI_fLi128ELi128ELNS4_4UMMA5MajorE1ELSO_1ELNSN_7ScaleInE0ELSP_0EEEEEENS4_6LayoutINS5_IJSC_SC_SC_EEENS5_IJNSA_ILi0EEESU_SU_EEEEENS5_IJNS4_10UnderscoreESX_SX_EEEEENS4_28SM100_TMA_2SM_LOAD_MULTICASTENS4_14ComposedLayoutINS4_7SwizzleILi3ELi4ELi3EEENS4_18smem_ptr_flag_bitsILi16EEENSS_INS5_IJSG_NSA_ILi8EEEEEENS5_IJSC_SG_EEEEEEEvNS4_8identityENS4_18SM100_TMA_2SM_LOADES1A_vS1B_EENS_8epilogue10collective18CollectiveEpilogueINS1E_23Sm100TmaWarpSpecializedILi4ELi2ELi16ELb1ELb0EEEJNS5_IJSG_SF_SG_EEENS5_IJNSS_ISG_SC_EENSS_INS5_IJNSA_ILi16EEESB_EEES18_EEEEESI_NS5_IJlSC_lEEESI_S1P_NS1E_6fusion15FusionCallbacksIS1I_NS1Q_17LinearCombinationISI_fSI_fLNS_15FloatRoundStyleE2EEES1J_S1O_JEEENS4_5SM1004TMEM4LOAD26SM100_TMEM_LOAD_32dp32b16xENS4_13SM90_TMA_LOADENS11_INS12_ILi1ELi4ELi3EEES15_NSS_INS5_IJS16_S1L_EEENS5_IJS1L_SC_EEEEEEENS4_39AutoVectorizingCopyWithAssumedAlignmentILi128EEENS4_14SM90_TMA_STOREES25_S27_S27_EEEvvEEEEvNT_6ParamsE,"ax",@progbits
	.align	128
.text._ZN7cutlass13device_kernelINS_4gemm6kernel13GemmUniversalIN4cute5tupleIJiiiiEEENS1_10collective13CollectiveMmaINS1_35MainloopSm100TmaUmmaWarpSpecializedILi5ELi2ELi4ENS5_IJNS4_1CILi2EEESB_NSA_ILi1EEEEEEEENS5_IJNSA_ILi128EEESF_NSA_ILi64EEEEEENS_6half_tENS5_IJSC_llEEESI_SJ_NS4_8TiledMMAINS4_8MMA_AtomIJNS4_26SM100_MMA_F16BF16_2x1SM_SSISI_SI_fLi128ELi128ELNS4_4UMMA5MajorE1ELSO_1ELNSN_7ScaleInE0ELSP_0EEEEEENS4_6LayoutINS5_IJSC_SC_SC_EEENS5_IJNSA_ILi0EEESU_SU_EEEEENS5_IJNS4_10UnderscoreESX_SX_EEEEENS4_28SM100_TMA_2SM_LOAD_MULTICASTENS4_14ComposedLayoutINS4_7SwizzleILi3ELi4ELi3EEENS4_18smem_ptr_flag_bitsILi16EEENSS_INS5_IJSG_NSA_ILi8EEEEEENS5_IJSC_SG_EEEEEEEvNS4_8identityENS4_18SM100_TMA_2SM_LOADES1A_vS1B_EENS_8epilogue10collective18CollectiveEpilogueINS1E_23Sm100TmaWarpSpecializedILi4ELi2ELi16ELb1ELb0EEEJNS5_IJSG_SF_SG_EEENS5_IJNSS_ISG_SC_EENSS_INS5_IJNSA_ILi16EEESB_EEES18_EEEEESI_NS5_IJlSC_lEEESI_S1P_NS1E_6fusion15FusionCallbacksIS1I_NS1Q_17LinearCombinationISI_fSI_fLNS_15FloatRoundStyleE2EEES1J_S1O_JEEENS4_5SM1004TMEM4LOAD26SM100_TMEM_LOAD_32dp32b16xENS4_13SM90_TMA_LOADENS11_INS12_ILi1ELi4ELi3EEES15_NSS_INS5_IJS16_S1L_EEENS5_IJS1L_SC_EEEEEEENS4_39AutoVectorizingCopyWithAssumedAlignmentILi128EEENS4_14SM90_TMA_STOREES25_S27_S27_EEEvvEEEEvNT_6ParamsE:
        .type           _ZN7cutlass13device_kernelINS_4gemm6kernel13GemmUniversalIN4cute5tupleIJiiiiEEENS1_10collective13CollectiveMmaINS1_35MainloopSm100TmaUmmaWarpSpecializedILi5ELi2ELi4ENS5_IJNS4_1CILi2EEESB_NSA_ILi1EEEEEEEENS5_IJNSA_ILi128EEESF_NSA_ILi64EEEEEENS_6half_tENS5_IJSC_llEEESI_SJ_NS4_8TiledMMAINS4_8MMA_AtomIJNS4_26SM100_MMA_F16BF16_2x1SM_SSISI_SI_fLi128ELi128ELNS4_4UMMA5MajorE1ELSO_1ELNSN_7ScaleInE0ELSP_0EEEEEENS4_6LayoutINS5_IJSC_SC_SC_EEENS5_IJNSA_ILi0EEESU_SU_EEEEENS5_IJNS4_10UnderscoreESX_SX_EEEEENS4_28SM100_TMA_2SM_LOAD_MULTICASTENS4_14ComposedLayoutINS4_7SwizzleILi3ELi4ELi3EEENS4_18smem_ptr_flag_bitsILi16EEENSS_INS5_IJSG_NSA_ILi8EEEEEENS5_IJSC_SG_EEEEEEEvNS4_8identityENS4_18SM100_TMA_2SM_LOADES1A_vS1B_EENS_8epilogue10collective18CollectiveEpilogueINS1E_23Sm100TmaWarpSpecializedILi4ELi2ELi16ELb1ELb0EEEJNS5_IJSG_SF_SG_EEENS5_IJNSS_ISG_SC_EENSS_INS5_IJNSA_ILi16EEESB_EEES18_EEEEESI_NS5_IJlSC_lEEESI_S1P_NS1E_6fusion15FusionCallbacksIS1I_NS1Q_17LinearCombinationISI_fSI_fLNS_15FloatRoundStyleE2EEES1J_S1O_JEEENS4_5SM1004TMEM4LOAD26SM100_TMEM_LOAD_32dp32b16xENS4_13SM90_TMA_LOADENS11_INS12_ILi1ELi4ELi3EEES15_NSS_INS5_IJS16_S1L_EEENS5_IJS1L_SC_EEEEEEENS4_39AutoVectorizingCopyWithAssumedAlignmentILi128EEENS4_14SM90_TMA_STOREES25_S27_S27_EEEvvEEEEvNT_6ParamsE,@function
        .size           _ZN7cutlass13device_kernelINS_4gemm6kernel13GemmUniversalIN4cute5tupleIJiiiiEEENS1_10collective13CollectiveMmaINS1_35MainloopSm100TmaUmmaWarpSpecializedILi5ELi2ELi4ENS5_IJNS4_1CILi2EEESB_NSA_ILi1EEEEEEEENS5_IJNSA_ILi128EEESF_NSA_ILi64EEEEEENS_6half_tENS5_IJSC_llEEESI_SJ_NS4_8TiledMMAINS4_8MMA_AtomIJNS4_26SM100_MMA_F16BF16_2x1SM_SSISI_SI_fLi128ELi128ELNS4_4UMMA5MajorE1ELSO_1ELNSN_7ScaleInE0ELSP_0EEEEEENS4_6LayoutINS5_IJSC_SC_SC_EEENS5_IJNSA_ILi0EEESU_SU_EEEEENS5_IJNS4_10UnderscoreESX_SX_EEEEENS4_28SM100_TMA_2SM_LOAD_MULTICASTENS4_14ComposedLayoutINS4_7SwizzleILi3ELi4ELi3EEENS4_18smem_ptr_flag_bitsILi16EEENSS_INS5_IJSG_NSA_ILi8EEEEEENS5_IJSC_SG_EEEEEEEvNS4_8identityENS4_18SM100_TMA_2SM_LOADES1A_vS1B_EENS_8epilogue10collective18CollectiveEpilogueINS1E_23Sm100TmaWarpSpecializedILi4ELi2ELi16ELb1ELb0EEEJNS5_IJSG_SF_SG_EEENS5_IJNSS_ISG_SC_EENSS_INS5_IJNSA_ILi16EEESB_EEES18_EEEEESI_NS5_IJlSC_lEEESI_S1P_NS1E_6fusion15FusionCallbacksIS1I_NS1Q_17LinearCombinationISI_fSI_fLNS_15FloatRoundStyleE2EEES1J_S1O_JEEENS4_5SM1004TMEM4LOAD26SM100_TMEM_LOAD_32dp32b16xENS4_13SM90_TMA_LOADENS11_INS12_ILi1ELi4ELi3EEES15_NSS_INS5_IJS16_S1L_EEENS5_IJS1L_SC_EEEEEEENS4_39AutoVectorizingCopyWithAssumedAlignmentILi128EEENS4_14SM90_TMA_STOREES25_S27_S27_EEEvvEEEEvNT_6ParamsE,(.L_x_200 - _ZN7cutlass13device_kernelINS_4gemm6kernel13GemmUniversalIN4cute5tupleIJiiiiEEENS1_10collective13CollectiveMmaINS1_35MainloopSm100TmaUmmaWarpSpecializedILi5ELi2ELi4ENS5_IJNS4_1CILi2EEESB_NSA_ILi1EEEEEEEENS5_IJNSA_ILi128EEESF_NSA_ILi64EEEEEENS_6half_tENS5_IJSC_llEEESI_SJ_NS4_8TiledMMAINS4_8MMA_AtomIJNS4_26SM100_MMA_F16BF16_2x1SM_SSISI_SI_fLi128ELi128ELNS4_4UMMA5MajorE1ELSO_1ELNSN_7ScaleInE0ELSP_0EEEEEENS4_6LayoutINS5_IJSC_SC_SC_EEENS5_IJNSA_ILi0EEESU_SU_EEEEENS5_IJNS4_10UnderscoreESX_SX_EEEEENS4_28SM100_TMA_2SM_LOAD_MULTICASTENS4_14ComposedLayoutINS4_7SwizzleILi3ELi4ELi3EEENS4_18smem_ptr_flag_bitsILi16EEENSS_INS5_IJSG_NSA_ILi8EEEEEENS5_IJSC_SG_EEEEEEEvNS4_8identityENS4_18SM100_TMA_2SM_LOADES1A_vS1B_EENS_8epilogue10collective18CollectiveEpilogueINS1E_23Sm100TmaWarpSpecializedILi4ELi2ELi16ELb1ELb0EEEJNS5_IJSG_SF_SG_EEENS5_IJNSS_ISG_SC_EENSS_INS5_IJNSA_ILi16EEESB_EEES18_EEEEESI_NS5_IJlSC_lEEESI_S1P_NS1E_6fusion15FusionCallbacksIS1I_NS1Q_17LinearCombinationISI_fSI_fLNS_15FloatRoundStyleE2EEES1J_S1O_JEEENS4_5SM1004TMEM4LOAD26SM100_TMEM_LOAD_32dp32b16xENS4_13SM90_TMA_LOADENS11_INS12_ILi1ELi4ELi3EEES15_NSS_INS5_IJS16_S1L_EEENS5_IJS1L_SC_EEEEEEENS4_39AutoVectorizingCopyWithAssumedAlignmentILi128EEENS4_14SM90_TMA_STOREES25_S27_S27_EEEvvEEEEvNT_6ParamsE)
        .other          _ZN7cutlass13device_kernelINS_4gemm6kernel13GemmUniversalIN4cute5tupleIJiiiiEEENS1_10collective13CollectiveMmaINS1_35MainloopSm100TmaUmmaWarpSpecializedILi5ELi2ELi4ENS5_IJNS4_1CILi2EEESB_NSA_ILi1EEEEEEEENS5_IJNSA_ILi128EEESF_NSA_ILi64EEEEEENS_6half_tENS5_IJSC_llEEESI_SJ_NS4_8TiledMMAINS4_8MMA_AtomIJNS4_26SM100_MMA_F16BF16_2x1SM_SSISI_SI_fLi128ELi128ELNS4_4UMMA5MajorE1ELSO_1ELNSN_7ScaleInE0ELSP_0EEEEEENS4_6LayoutINS5_IJSC_SC_SC_EEENS5_IJNSA_ILi0EEESU_SU_EEEEENS5_IJNS4_10UnderscoreESX_SX_EEEEENS4_28SM100_TMA_2SM_LOAD_MULTICASTENS4_14ComposedLayoutINS4_7SwizzleILi3ELi4ELi3EEENS4_18smem_ptr_flag_bitsILi16EEENSS_INS5_IJSG_NSA_ILi8EEEEEENS5_IJSC_SG_EEEEEEEvNS4_8identityENS4_18SM100_TMA_2SM_LOADES1A_vS1B_EENS_8epilogue10collective18CollectiveEpilogueINS1E_23Sm100TmaWarpSpecializedILi4ELi2ELi16ELb1ELb0EEEJNS5_IJSG_SF_SG_EEENS5_IJNSS_ISG_SC_EENSS_INS5_IJNSA_ILi16EEESB_EEES18_EEEEESI_NS5_IJlSC_lEEESI_S1P_NS1E_6fusion15FusionCallbacksIS1I_NS1Q_17LinearCombinationISI_fSI_fLNS_15FloatRoundStyleE2EEES1J_S1O_JEEENS4_5SM1004TMEM4LOAD26SM100_TMEM_LOAD_32dp32b16xENS4_13SM90_TMA_LOADENS11_INS12_ILi1ELi4ELi3EEES15_NSS_INS5_IJS16_S1L_EEENS5_IJS1L_SC_EEEEEEENS4_39AutoVectorizingCopyWithAssumedAlignmentILi128EEENS4_14SM90_TMA_STOREES25_S27_S27_EEEvvEEEEvNT_6ParamsE,@"STO_CUDA_ENTRY STV_DEFAULT"
_ZN7cutlass13device_kernelINS_4gemm6kernel13GemmUniversalIN4cute5tupleIJiiiiEEENS1_10collective13CollectiveMmaINS1_35MainloopSm100TmaUmmaWarpSpecializedILi5ELi2ELi4ENS5_IJNS4_1CILi2EEESB_NSA_ILi1EEEEEEEENS5_IJNSA_ILi128EEESF_NSA_ILi64EEEEEENS_6half_tENS5_IJSC_llEEESI_SJ_NS4_8TiledMMAINS4_8MMA_AtomIJNS4_26SM100_MMA_F16BF16_2x1SM_SSISI_SI_fLi128ELi128ELNS4_4UMMA5MajorE1ELSO_1ELNSN_7ScaleInE0ELSP_0EEEEEENS4_6LayoutINS5_IJSC_SC_SC_EEENS5_IJNSA_ILi0EEESU_SU_EEEEENS5_IJNS4_10UnderscoreESX_SX_EEEEENS4_28SM100_TMA_2SM_LOAD_MULTICASTENS4_14ComposedLayoutINS4_7SwizzleILi3ELi4ELi3EEENS4_18smem_ptr_flag_bitsILi16EEENSS_INS5_IJSG_NSA_ILi8EEEEEENS5_IJSC_SG_EEEEEEEvNS4_8identityENS4_18SM100_TMA_2SM_LOADES1A_vS1B_EENS_8epilogue10collective18CollectiveEpilogueINS1E_23Sm100TmaWarpSpecializedILi4ELi2ELi16ELb1ELb0EEEJNS5_IJSG_SF_SG_EEENS5_IJNSS_ISG_SC_EENSS_INS5_IJNSA_ILi16EEESB_EEES18_EEEEESI_NS5_IJlSC_lEEESI_S1P_NS1E_6fusion15FusionCallbacksIS1I_NS1Q_17LinearCombinationISI_fSI_fLNS_15FloatRoundStyleE2EEES1J_S1O_JEEENS4_5SM1004TMEM4LOAD26SM100_TMEM_LOAD_32dp32b16xENS4_13SM90_TMA_LOADENS11_INS12_ILi1ELi4ELi3EEES15_NSS_INS5_IJS16_S1L_EEENS5_IJS1L_SC_EEEEEEENS4_39AutoVectorizingCopyWithAssumedAlignmentILi128EEENS4_14SM90_TMA_STOREES25_S27_S27_EEEvvEEEEvNT_6ParamsE:
[----:B------:R-:W1:Y:S01]  /*0000*/  LDC R1, c[0x0][0x37c] ;  /* 0x0000df00ff017b82 */ /* 0x000e620000000800 */
[----:B------:R-:W2:Y:S01]  /*0010*/  S2R R72, SR_TID.X ;  /* 0x0000000000487919 */ /* 0x000ea20000002100 */
[----:B------:R-:W3:Y:S06]  /*0020*/  LDCU.64 UR4, c[0x0][0x890] ;  /* 0x00011200ff0477ac */ /* 0x000eec0008000a00 */
[----:B------:R-:W4:Y:S01]  /*0030*/  S2UR UR37, SR_CgaCtaId ;  /* 0x00000000002579c3 */ /* 0x000f220000008800 */
[----:B------:R-:W-:Y:S02]  /*0040*/  PRMT R59, RZ, 0x7610, R59 ;  /* 0x00007610ff3b7816 */ /* 0x000fe4000000003b */
[----:B------:R-:W-:Y:S01]  /*0050*/  ELECT P1, URZ, PT ;  /* 0x0000000000ff782f */ /* 0x000fe20003820000 */
[----:B------:R-:W1:Y:S01]  /*0060*/  LDCU.64 UR46, c[0x0][0x358] ;  /* 0x00006b00ff2e77ac */ /* 0x000e620008000a00 */
[----:B---3--:R-:W-:-:S04]  /*0070*/  UISETP.NE.U32.AND UP0, UPT, UR4, URZ, UPT ;  /* 0x000000ff0400728c */ /* 0x008fc8000bf05070 */
[----:B------:R-:W-:Y:S02]  /*0080*/  UISETP.NE.AND.EX UP0, UPT, UR5, URZ, UPT, UP0 ;  /* 0x000000ff0500728c */ /* 0x000fe4000bf05300 */
[----:B----4-:R-:W-:Y:S02]  /*0090*/  ULOP3.LUT UR9, UR37, 0x1, URZ, 0xc0, !UPT ;  /* 0x0000000125097892 */ /* 0x010fe4000f8ec0ff */
[----:B------:R-:W-:Y:S01]  /*00a0*/  ULOP3.LUT UR8, UR37, 0x1, URZ, 0x3c, !UPT ;  /* 0x0000000125087892 */ /* 0x000fe2000f8e3cff */
[----:B--2---:R-:W-:-:S05]  /*00b0*/  SHF.R.U32.HI R66, RZ, 0x5, R72 ;  /* 0x00000005ff427819 */ /* 0x004fca0000011648 */
[----:B------:R-:W2:Y:S02]  /*00c0*/  SHFL.IDX PT, R0, R66, RZ, 0x1f ;  /* 0x00001fff42007589 */ /* 0x000ea400000e0000 */
[----:B--2---:R-:W-:Y:S01]  /*00d0*/  R2UR UR10, R0 ;  /* 0x00000000000a72ca */ /* 0x004fe200000e0000 */
[----:B-1----:R-:W-:-:S14]  /*00e0*/  BRA.U UP0, `(.L_x_0) ;  /* 0x00000001002c7547 */ /* 0x002fdc000b800000 */
[----:B------:R-:W1:Y:S02]  /*00f0*/  LDCU.64 UR6, c[0x0][0x888] ;  /* 0x00011100ff0677ac */ /* 0x000e640008000a00 */
[----:B-1----:R-:W-:-:S04]  /*0100*/  UISETP.NE.U32.AND UP0, UPT, UR6, URZ, UPT ;  /* 0x000000ff0600728c */ /* 0x002fc8000bf05070 */
[----:B------:R-:W-:-:S09]  /*0110*/  UISETP.NE.AND.EX UP0, UPT, UR7, URZ, UPT, UP0 ;  /* 0x000000ff0700728c */ /* 0x000fd2000bf05300 */
[----:B------:R-:W-:Y:S05]  /*0120*/  BRA.U !UP0, `(.L_x_1) ;  /* 0x0000000108107547 */ /* 0x000fea000b800000 */
[----:B------:R-:W1:Y:S02]  /*0130*/  LDC.64 R2, c[0x0][0x888] ;  /* 0x00022200ff027b82 */ /* 0x000e640000000a00 */
[----:B-1----:R1:W5:Y:S01]  /*0140*/  LDG.E R35, desc[UR46][R2.64] ;  /* 0x0000002e02237981 */ /* 0x002362000c1e1900 */
[----:B------:R-:W-:Y:S01]  /*0150*/  HFMA2 R59, -RZ, RZ, 0, 5.9604644775390625e-08 ;  /* 0x00000001ff3b7431 */ /* 0x000fe200000001ff */
[----:B------:R-:W-:Y:S05]  /*0160*/  BRA `(.L_x_0) ;  /* 0x00000000000c7947 */ /* 0x000fea0003800000 */
.L_x_1:
[----:B------:R-:W1:Y:S01]  /*0170*/  LDCU UR6, c[0x0][0x880] ;  /* 0x00011000ff0677ac */ /* 0x000e620008000800 */
[----:B------:R-:W-:Y:S01]  /*0180*/  HFMA2 R59, -RZ, RZ, 0, 5.9604644775390625e-08 ;  /* 0x00000001ff3b7431 */ /* 0x000fe200000001ff */
[----:B-1----:R-:W-:-:S07]  /*0190*/  MOV R35, UR6 ;  /* 0x0000000600237c02 */ /* 0x002fce0008000f00 */
.L_x_0:
[----:B------:R-:W2:Y:S02]  /*01a0*/  LDCU.64 UR6, c[0x0][0x8b0] ;  /* 0x00011600ff0677ac */ /* 0x000ea40008000a00 */
[----:B--2---:R-:W-:-:S04]  /*01b0*/  UISETP.NE.U32.AND UP0, UPT, UR6, URZ, UPT ;  /* 0x000000ff0600728c */ /* 0x004fc8000bf05070 */
[----:B------:R-:W-:-:S09]  /*01c0*/  UISETP.NE.AND.EX UP0, UPT, UR7, URZ, UPT, UP0 ;  /* 0x000000ff0700728c */ /* 0x000fd2000bf05300 */
[----:B------:R-:W-:Y:S05]  /*01d0*/  BRA.U UP0, `(.L_x_2) ;  /* 0x0000000100247547 */ /* 0x000fea000b800000 */
[----:B------:R-:W2:Y:S02]  /*01e0*/  LDCU.64 UR6, c[0x0][0x8a8] ;  /* 0x00011500ff0677ac */ /* 0x000ea40008000a00 */
[----:B--2---:R-:W-:-:S04]  /*01f0*/  UISETP.NE.U32.AND UP0, UPT, UR6, URZ, UPT ;  /* 0x000000ff0600728c */ /* 0x004fc8000bf05070 */
[----:B------:R-:W-:-:S09]  /*0200*/  UISETP.NE.AND.EX UP0, UPT, UR7, URZ, UPT, UP0 ;  /* 0x000000ff0700728c */ /* 0x000fd2000bf05300 */
[----:B------:R-:W-:Y:S05]  /*0210*/  BRA.U !UP0, `(.L_x_3) ;  /* 0x00000001080c7547 */ /* 0x000fea000b800000 */
[----:B------:R-:W2:Y:S02]  /*0220*/  LDC.64 R32, c[0x0][0x8a8] ;  /* 0x00022a00ff207b82 */ /* 0x000ea40000000a00 */
[----:B--2---:R2:W5:Y:S01]  /*0230*/  LDG.E R32, desc[UR46][R32.64] ;  /* 0x0000002e20207981 */ /* 0x004562000c1e1900 */
[----:B------:R-:W-:Y:S05]  /*0240*/  BRA `(.L_x_2) ;  /* 0x0000000000087947 */ /* 0x000fea0003800000 */
.L_x_3:
[----:B------:R-:W2:Y:S02]  /*0250*/  LDCU UR6, c[0x0][0x8a0] ;  /* 0x00011400ff0677ac */ /* 0x000ea40008000800 */
[----:B--2---:R-:W-:Y:S02]  /*0260*/  MOV R32, UR6 ;  /* 0x0000000600207c02 */ /* 0x004fe40008000f00 */
.L_x_2:
[----:B------:R-:W-:Y:S01]  /*0270*/  IMAD.U32 R0, RZ, RZ, UR10 ;  /* 0x0000000aff007e24 */ /* 0x000fe2000f8e00ff */
[----:B------:R-:W-:Y:S04]  /*0280*/  BSSY.RECONVERGENT B0, `(.L_x_4) ;  /* 0x000000c000007945 */ /* 0x000fe80003800200 */
[C---:B------:R-:W-:Y:S02]  /*0290*/  ISETP.NE.OR P2, PT, R0.reuse, 0x1, !P1 ;  /* 0x000000010000780c */ /* 0x040fe40004f45670 */
[----:B------:R-:W-:-:S11]  /*02a0*/  ISETP.NE.OR P0, PT, R0, 0x3, !P1 ;  /* 0x000000030000780c */ /* 0x000fd60004f05670 */
[----:B------:R-:W-:Y:S05]  /*02b0*/  @P2 BRA `(.L_x_5) ;  /* 0x0000000000202947 */ /* 0x000fea0003800000 */
[----:B------:R-:W3:Y:S02]  /*02c0*/  LDCU.64 UR6, c[0x0][0x348] ;  /* 0x00006900ff0677ac */ /* 0x000ee40008000a00 */
[----:B---3--:R-:W-:Y:S02]  /*02d0*/  UIADD3 UR12, UP1, UPT, UR6, 0x80, URZ ;  /* 0x00000080060c7890 */ /* 0x008fe4000ff3e0ff */
[----:B------:R-:W-:Y:S02]  /*02e0*/  UIADD3 UR6, UP0, UPT, UR6, 0x180, URZ ;  /* 0x0000018006067890 */ /* 0x000fe4000ff1e0ff */
[----:B------:R-:W-:Y:S02]  /*02f0*/  UIADD3.X UR13, UPT, UPT, URZ, UR7, URZ, UP1, !UPT ;  /* 0x00000007ff0d7290 */ /* 0x000fe40008ffe4ff */
[----:B------:R-:W-:-:S07]  /*0300*/  UIADD3.X UR7, UPT, UPT, URZ, UR7, URZ, UP0, !UPT ;  /* 0x00000007ff077290 */ /* 0x000fce00087fe4ff */
[----:B------:R3:W-:Y:S02]  /*0310*/  UTMACCTL.PF [UR12] ;  /* 0x000000000c0079b9 */ /* 0x0007e40008040000 */
[----:B------:R3:W-:Y:S02]  /*0320*/  UTMACCTL.PF [UR6] ;  /* 0x00000000060079b9 */ /* 0x0007e40008040000 */
[----:B---3--:R-:W-:Y:S01]  /*0330*/  NOP ;  /* 0x0000000000007918 */ /* 0x008fe20000000000 */
.L_x_5:
[----:B------:R-:W-:Y:S05]  /*0340*/  BSYNC.RECONVERGENT B0 ;  /* 0x0000000000007941 */ /* 0x000fea0003800200 */
.L_x_4:
[----:B------:R-:W-:Y:S04]  /*0350*/  BSSY.RECONVERGENT B0, `(.L_x_6) ;  /* 0x000000a000007945 */ /* 0x000fe80003800200 */
        /* <DEDUP_REMOVED lines=9> */
.L_x_7:
[----:B------:R-:W-:Y:S05]  /*03f0*/  BSYNC.RECONVERGENT B0 ;  /* 0x0000000000007941 */ /* 0x000fea0003800200 */
.L_x_6:
[----:B------:R-:W3:Y:S01]  /*0400*/  LDCU.64 UR6, c[0x0][0x888] ;  /* 0x00011100ff0677ac */ /* 0x000ee20008000a00 */
[----:B------:R-:W-:Y:S02]  /*0410*/  UISETP.EQ.U32.AND UP1, UPT, UR4, URZ, UPT ;  /* 0x000000ff0400728c */ /* 0x000fe4000bf22070 */
[----:B------:R-:W-:Y:S02]  /*0420*/  UPLOP3.LUT UP4, UPT, UPT, UPT, UPT, 0x80, 0x8 ;  /* 0x000000000008789c */ /* 0x000fe40003f8f070 */
[----:B---3--:R-:W-:-:S04]  /*0430*/  UISETP.NE.U32.AND UP0, UPT, UR6, URZ, UPT ;  /* 0x000000ff0600728c */ /* 0x008fc8000bf05070 */
[----:B------:R-:W-:-:S04]  /*0440*/  UISETP.NE.AND.EX UP0, UPT, UR7, URZ, UPT, UP0 ;  /* 0x000000ff0700728c */ /* 0x000fc8000bf05300 */
[----:B------:R-:W-:-:S04]  /*0450*/  UISETP.EQ.OR.EX UP2, UPT, UR5, URZ, !UP0, UP1 ;  /* 0x000000ff0500728c */ /* 0x000fc8000c742710 */
[----:B------:R-:W-:-:S05]  /*0460*/  UP2UR UR50, UPR, URZ, 0x4 ;  /* 0x00000004ff327883 */ /* 0x000fca0008000000 */
[----:B------:R-:W-:Y:S07]  /*0470*/  BRA.U !UP2, `(.L_x_8) ;  /* 0x000000010a207547 */ /* 0x000fee000b800000 */
[----:B------:R-:W-:Y:S01]  /*0480*/  UISETP.NE.U32.AND UP1, UPT, UR4, URZ, UPT ;  /* 0x000000ff0400728c */ /* 0x000fe2000bf25070 */
[----:B-----5:R-:W-:Y:S01]  /*0490*/  FSETP.NEU.AND P0, PT, R35, RZ, PT ;  /* 0x000000ff2300720b */ /* 0x020fe20003f0d000 */
[----:B------:R-:W-:Y:S02]  /*04a0*/  USEL UR4, URZ, 0xffffffff, UP0 ;  /* 0xffffffffff047887 */ /* 0x000fe40008000000 */
[----:B------:R-:W-:-:S10]  /*04b0*/  UISETP.NE.AND.EX UP1, UPT, UR5, URZ, UPT, UP1 ;  /* 0x000000ff0500728c */ /* 0x000fd4000bf25310 */
[----:B------:R-:W-:Y:S01]  /*04c0*/  VOTEU.ANY UP0, P0 ;  /* 0x0000000000ff7886 */ /* 0x000fe20000000100 */
[----:B------:R-:W-:-:S04]  /*04d0*/  @!UP1 USEL UR4, URZ, 0xffffffff, UP0 ;  /* 0xffffffffff049887 */ /* 0x000fc80008000000 */
[----:B------:R-:W-:-:S04]  /*04e0*/  ULOP3.LUT UR4, UR4, 0x1, URZ, 0xc0, !UPT ;  /* 0x0000000104047892 */ /* 0x000fc8000f8ec0ff */
[----:B------:R-:W-:-:S11]  /*04f0*/  UISETP.NE.U32.AND UP4, UPT, UR4, 0x1, UPT ;  /* 0x000000010400788c */ /* 0x000fd6000bf85070 */
.L_x_8:
[----:B------:R-:W3:Y:S01]  /*0500*/  SHFL.IDX PT, R0, R66, RZ, 0x1f ;  /* 0x00001fff42007589 */ /* 0x000ee200000e0000 */
[----:B------:R-:W-:-:S04]  /*0510*/  UISETP.NE.AND UP0, UPT, UR10, 0x2, UPT ;  /* 0x000000020a00788c */ /* 0x000fc8000bf05270 */
[----:B------:R-:W-:Y:S02]  /*0520*/  UISETP.EQ.AND UP1, UPT, UR9, URZ, !UP0 ;  /* 0x000000ff0900728c */ /* 0x000fe4000c722270 */
[----:B------:R-:W-:-:S04]  /*0530*/  USEL UR4, URZ, 0x1, UP0 ;  /* 0x00000001ff047887 */ /* 0x000fc80008000000 */
[----:B------:R-:W-:Y:S02]  /*0540*/  PLOP3.LUT P5, PT, P1, PT, UP1, 0x80, 0x8 ;  /* 0x000000000008781c */ /* 0x000fe40000faf018 */
[----:B---3--:R-:W-:-:S13]  /*0550*/  ISETP.NE.AND P0, PT, R0, RZ, PT ;  /* 0x000000ff0000720c */ /* 0x008fda0003f05270 */
[----:B------:R-:W-:Y:S05]  /*0560*/  @P0 BRA `(.L_x_9) ;  /* 0x00000000005c0947 */ /* 0x000fea0003800000 */
[----:B------:R-:W-:Y:S01]  /*0570*/  UMOV UR7, 0x400 ;  /* 0x0000040000077882 */ /* 0x000fe20000000000 */
[----:B------:R-:W-:Y:S01]  /*0580*/  UMOV UR6, 0x1 ;  /* 0x0000000100067882 */ /* 0x000fe20000000000 */
[----:B------:R-:W-:Y:S01]  /*0590*/  UMOV UR5, 0x2 ;  /* 0x0000000200057882 */ /* 0x000fe20000000000 */
[----:B------:R-:W-:Y:S02]  /*05a0*/  ULEA UR7, UR37, UR7, 0x18 ;  /* 0x0000000725077291 */ /* 0x000fe4000f8ec0ff */
[----:B------:R-:W-:-:S04]  /*05b0*/  UIADD3 UR12, UPT, UPT, -UR6, 0x100000, URZ ;  /* 0x00100000060c7890 */ /* 0x000fc8000fffe1ff */
[----:B------:R-:W-:Y:S02]  /*05c0*/  USHF.L.U32 UR13, UR12, 0xb, URZ ;  /* 0x0000000b0c0d7899 */ /* 0x000fe400080006ff */
[----:B------:R-:W-:Y:S02]  /*05d0*/  USHF.L.U32 UR12, UR12, 0x1, URZ ;  /* 0x000000010c0c7899 */ /* 0x000fe400080006ff */
[----:B------:R-:W-:-:S04]  /*05e0*/  UIADD3 UR14, UPT, UPT, -UR5, 0x100000, URZ ;  /* 0x00100000050e7890 */ /* 0x000fc8000fffe1ff */
[----:B------:R-:W-:Y:S02]  /*05f0*/  USHF.L.U32 UR15, UR14, 0xb, URZ ;  /* 0x0000000b0e0f7899 */ /* 0x000fe400080006ff */
[----:B------:R-:W-:Y:S01]  /*0600*/  USHF.L.U32 UR14, UR14, 0x1, URZ ;  /* 0x000000010e0e7899 */ /* 0x000fe200080006ff */
[----:B------:R-:W-:Y:S01]  /*0610*/  ELECT P0, URZ, PT ;  /* 0x0000000000ff782f */ /* 0x000fe20003800000 */
[----:B------:R-:W3:Y:S02]  /*0620*/  FENCE.VIEW.ASYNC.S ;  /* 0x00000000000073c6 */ /* 0x000ee40000000000 */
[----:B---3--:R3:W4:Y:S08]  /*0630*/  SYNCS.EXCH.64 URZ, [UR7], UR12 ;  /* 0x0000000c07ff75b2 */ /* 0x0087300008000100 */
[----:B------:R3:W1:Y:S01]  /*0640*/  SYNCS.EXCH.64 URZ, [UR7+0x28], UR14 ;  /* 0x0000280e07ff75b2 */ /* 0x0006620008000100 */
        /* <DEDUP_REMOVED lines=8> */
[----:B------:R-:W-:Y:S01]  /*06d0*/  NOP ;  /* 0x0000000000007918 */ /* 0x000fe20000000000 */
.L_x_9:
[----:B------:R-:W2:Y:S01]  /*06e0*/  SHFL.IDX PT, R0, R66, RZ, 0x1f ;  /* 0x00001fff42007589 */ /* 0x000ea200000e0000 */
[----:B------:R-:W-:Y:S01]  /*06f0*/  NOP ;  /* 0x0000000000007918 */ /* 0x000fe20000000000 */
[----:B--2---:R-:W-:-:S13]  /*0700*/  ISETP.NE.AND P0, PT, R0, 0x1, PT ;  /* 0x000000010000780c */ /* 0x004fda0003f05270 */
[----:B------:R-:W-:Y:S05]  /*0710*/  @P0 BRA `(.L_x_10) ;  /* 0x0000000000540947 */ /* 0x000fea0003800000 */
[----:B---3--:R-:W-:Y:S01]  /*0720*/  UMOV UR7, 0x400 ;  /* 0x0000040000077882 */ /* 0x008fe20000000000 */
        /* <DEDUP_REMOVED lines=10> */
[----:B------:R-:W2:Y:S02]  /*07d0*/  FENCE.VIEW.ASYNC.S ;  /* 0x00000000000073c6 */ /* 0x000ea40000000000 */
[----:B--2---:R2:W3:Y:S08]  /*07e0*/  SYNCS.EXCH.64 URZ, [UR7+0x50], UR12 ;  /* 0x0000500c07ff75b2 */ /* 0x0044f00008000100 */
        /* <DEDUP_REMOVED lines=8> */
.L_x_10:
[----:B------:R-:W4:Y:S01]  /*0870*/  SHFL.IDX PT, R0, R66, RZ, 0x1f ;  /* 0x00001fff42007589 */ /* 0x000f2200000e0000 */
[----:B------:R-:W-:Y:S01]  /*0880*/  NOP ;  /* 0x0000000000007918 */ /* 0x000fe20000000000 */
[----:B----4-:R-:W-:-:S13]  /*0890*/  ISETP.NE.AND P0, PT, R0, 0x3, PT ;  /* 0x000000030000780c */ /* 0x010fda0003f05270 */
[----:B------:R-:W-:Y:S05]  /*08a0*/  @P0 BRA `(.L_x_11) ;  /* 0x00000000002c0947 */ /* 0x000fea0003800000 */
[----:B------:R-:W-:Y:S01]  /*08b0*/  UMOV UR6, 0x400 ;  /* 0x0000040000067882 */ /* 0x000fe20000000000 */
[----:B------:R-:W-:Y:S01]  /*08c0*/  UMOV UR5, 0x20 ;  /* 0x0000002000057882 */ /* 0x000fe20000000000 */
[----:B------:R-:W-:Y:S02]  /*08d0*/  ULEA UR6, UR37, UR6, 0x18 ;  /* 0x0000000625067291 */ /* 0x000fe4000f8ec0ff */
[----:B--23--:R-:W-:-:S04]  /*08e0*/  UIADD3 UR12, UPT, UPT, -UR5, 0x100000, URZ ;  /* 0x00100000050c7890 */ /* 0x00cfc8000fffe1ff */
[----:B------:R-:W-:Y:S02]  /*08f0*/  USHF.L.U32 UR13, UR12, 0xb, URZ ;  /* 0x0000000b0c0d7899 */ /* 0x000fe400080006ff */
[----:B------:R-:W-:Y:S01]  /*0900*/  USHF.L.U32 UR12, UR12, 0x1, URZ ;  /* 0x000000010c0c7899 */ /* 0x000fe200080006ff */
[----:B------:R-:W-:Y:S01]  /*0910*/  ELECT P0, URZ, PT ;  /* 0x0000000000ff782f */ /* 0x000fe20003800000 */
[----:B------:R-:W2:Y:S10]  /*0920*/  FENCE.VIEW.ASYNC.S ;  /* 0x00000000000073c6 */ /* 0x000eb40000000000 */
[----:B--2---:R4:W2:Y:S01]  /*0930*/  SYNCS.EXCH.64 URZ, [UR6+0x90], UR12 ;  /* 0x0000900c06ff75b2 */ /* 0x0048a20008000100 */
[----:B------:R4:W3:Y:S02]  /*0940*/  SYNCS.EXCH.64 URZ, [UR6+0x98], UR12 ;  /* 0x0000980c06ff75b2 */ /* 0x0008e40008000100 */
[----:B----4-:R-:W-:Y:S01]  /*0950*/  NOP ;  /* 0x0000000000007918 */ /* 0x010fe20000000000 */
.L_x_11:
[----:B------:R-:W4:Y:S01]  /*0960*/  SHFL.IDX PT, R0, R66, RZ, 0x1f ;  /* 0x00001fff42007589 */ /* 0x000f2200000e0000 */
[----:B------:R-:W-:Y:S01]  /*0970*/  NOP ;  /* 0x0000000000007918 */ /* 0x000fe20000000000 */
[----:B----4-:R-:W-:-:S13]  /*0980*/  ISETP.NE.AND P0, PT, R0, 0x4, PT ;  /* 0x000000040000780c */ /* 0x010fda0003f05270 */
[----:B------:R-:W-:Y:S05]  /*0990*/  @P0 BRA `(.L_x_12) ;  /* 0x0000000000480947 */ /* 0x000fea0003800000 */
[----:B--23--:R-:W-:Y:S01]  /*09a0*/  UMOV UR7, 0x3a0 ;  /* 0x000003a000077882 */ /* 0x00cfe20000000000 */
[----:B------:R-:W-:Y:S01]  /*09b0*/  UMOV UR6, 0x400 ;  /* 0x0000040000067882 */ /* 0x000fe20000000000 */
[----:B------:R-:W-:Y:S01]  /*09c0*/  USEL UR7, UR7, 0x320, UP4 ;  /* 0x0000032007077887 */ /* 0x000fe2000a000000 */
        /* <DEDUP_REMOVED lines=10> */
[----:B--2---:R4:W2:Y:S08]  /*0a70*/  SYNCS.EXCH.64 URZ, [UR6+0xa0], UR12 ;  /* 0x0000a00c06ff75b2 */ /* 0x0048b00008000100 */
[----:B------:R4:W3:Y:S01]  /*0a80*/  SYNCS.EXCH.64 URZ, [UR6+0xb0], UR14 ;  /* 0x0000b00e06ff75b2 */ /* 0x0008e20008000100 */
[----:B------:R4:W1:Y:S01]  /*0a90*/  SYNCS.EXCH.64 URZ, [UR6+0xa8], UR12 ;  /* 0x0000a80c06ff75b2 */ /* 0x0008620008000100 */
[----:B------:R4:W1:Y:S02]  /*0aa0*/  SYNCS.EXCH.64 URZ, [UR6+0xb8], UR14 ;  /* 0x0000b80e06ff75b2 */ /* 0x0008640008000100 */
[----:B----4-:R-:W-:Y:S01]  /*0ab0*/  NOP ;  /* 0x0000000000007918 */ /* 0x010fe20000000000 */
.L_x_12:
[----:B------:R-:W4:Y:S01]  /*0ac0*/  SHFL.IDX PT, R0, R66, RZ, 0x1f ;  /* 0x00001fff42007589 */ /* 0x000f2200000e0000 */
[----:B------:R-:W-:Y:S01]  /*0ad0*/  NOP ;  /* 0x0000000000007918 */ /* 0x000fe20000000000 */
[----:B----4-:R-:W-:-:S13]  /*0ae0*/  ISETP.NE.AND P0, PT, R0, 0x5, PT ;  /* 0x000000050000780c */ /* 0x010fda0003f05270 */
[----:B------:R-:W-:Y:S05]  /*0af0*/  @P0 BRA `(.L_x_13) ;  /* 0x0000000000540947 */ /* 0x000fea0003800000 */
[----:B--23--:R-:W-:Y:S01]  /*0b00*/  UMOV UR7, 0x400 ;  /* 0x0000040000077882 */ /* 0x00cfe20000000000 */
        /* <DEDUP_REMOVED lines=14> */
[----:B------:R4:W1:Y:S01]  /*0bf0*/  SYNCS.EXCH.64 URZ, [UR7+0xe8], UR14 ;  /* 0x0000e80e07ff75b2 */ /* 0x0008620008000100 */
[----:B------:R4:W1:Y:S01]  /*0c00*/  SYNCS.EXCH.64 URZ, [UR7+0xd0], UR12 ;  /* 0x0000d00c07ff75b2 */ /* 0x0008620008000100 */
[----:B------:R4:W1:Y:S01]  /*0c10*/  SYNCS.EXCH.64 URZ, [UR7+0xf0], UR14 ;  /* 0x0000f00e07ff75b2 */ /* 0x0008620008000100 */
[----:B------:R4:W1:Y:S01]  /*0c20*/  SYNCS.EXCH.64 URZ, [UR7+0xd8], UR12 ;  /* 0x0000d80c07ff75b2 */ /* 0x0008620008000100 */
[----:B------:R4:W1:Y:S02]  /*0c30*/  SYNCS.EXCH.64 URZ, [UR7+0xf8], UR14 ;  /* 0x0000f80e07ff75b2 */ /* 0x0008640008000100 */
[----:B----4-:R-:W-:Y:S01]  /*0c40*/  NOP ;  /* 0x0000000000007918 */ /* 0x010fe20000000000 */
.L_x_13:
[----:B------:R-:W4:Y:S01]  /*0c50*/  SHFL.IDX PT, R0, R66, RZ, 0x1f ;  /* 0x00001fff42007589 */ /* 0x000f2200000e0000 */
[----:B------:R-:W-:Y:S01]  /*0c60*/  ISETP.NE.OR P1, PT, RZ, UR10, !P1 ;  /* 0x0000000aff007c0c */ /* 0x000fe2000cf25670 */
        /* <DEDUP_REMOVED lines=12> */
[----:B------:R4:W3:Y:S01]  /*0d30*/  SYNCS.EXCH.64 URZ, [UR6+0x110], UR12 ;  /* 0x0001100c06ff75b2 */ /* 0x0008e20008000100 */
[----:B------:R4:W1:Y:S01]  /*0d40*/  SYNCS.EXCH.64 URZ, [UR6+0x108], UR12 ;  /* 0x0001080c06ff75b2 */ /* 0x0008620008000100 */
[----:B------:R4:W1:Y:S02]  /*0d50*/  SYNCS.EXCH.64 URZ, [UR6+0x118], UR12 ;  /* 0x0001180c06ff75b2 */ /* 0x0008640008000100 */
[----:B----4-:R-:W-:Y:S01]  /*0d60*/  NOP ;  /* 0x0000000000007918 */ /* 0x010fe20000000000 */
.L_x_14:
[----:B------:R-:W-:Y:S01]  /*0d70*/  VOTEU.ALL UP0, P1 ;  /* 0x0000000000ff7886 */ /* 0x000fe20000800000 */
[----:B--23--:R-:W-:Y:S01]  /*0d80*/  UMOV UR12, 0x20 ;  /* 0x00000020000c7882 */ /* 0x00cfe20000000000 */
[----:B------:R-:W2:Y:S01]  /*0d90*/  LDCU UR6, c[0x0][0x36c] ;  /* 0x00006d80ff0677ac */ /* 0x000ea20008000800 */
[----:B------:R-:W-:Y:S01]  /*0da0*/  NOP ;  /* 0x0000000000007918 */ /* 0x000fe20000000000 */
[----:B------:R-:W-:Y:S01]  /*0db0*/  LOP3.LUT R10, R72, 0x1f, RZ, 0xc0, !PT ;  /* 0x0000001f480a7812 */ /* 0x000fe200078ec0ff */
[----:B------:R-:W-:Y:S01]  /*0dc0*/  @!UP0 UMOV UR5, 0x400 ;  /* 0x0000040000058882 */ /* 0x000fe20000000000 */
[----:B------:R-:W-:-:S04]  /*0dd0*/  @!UP0 UIADD3 UR12, UPT, UPT, -UR12, 0x100000, URZ ;  /* 0x001000000c0c8890 */ /* 0x000fc8000fffe1ff */
[----:B------:R-:W-:Y:S02]  /*0de0*/  @!UP0 USHF.L.U32 UR13, UR12, 0xb, URZ ;  /* 0x0000000b0c0d8899 */ /* 0x000fe400080006ff */
[----:B------:R-:W-:Y:S02]  /*0df0*/  @!UP0 USHF.L.U32 UR12, UR12, 0x1, URZ ;  /* 0x000000010c0c8899 */ /* 0x000fe400080006ff */
[----:B------:R-:W-:Y:S01]  /*0e00*/  @!UP0 ULEA UR5, UR37, UR5, 0x18 ;  /* 0x0000000525058291 */ /* 0x000fe2000f8ec0ff */
[----:B------:R-:W-:Y:S01]  /*0e10*/  VOTEU.ALL UP0, P1 ;  /* 0x0000000000ff7886 */ /* 0x000fe20000800000 */
[----:B------:R-:W-:Y:S02]  /*0e20*/  UISETP.NE.AND UP3, UPT, UR10, URZ, UPT ;  /* 0x000000ff0a00728c */ /* 0x000fe4000bf65270 */
[----:B--2---:R-:W-:Y:S01]  /*0e30*/  UISETP.EQ.U32.AND UP1, UPT, UR6, 0x1, UPT ;  /* 0x000000010600788c */ /* 0x004fe2000bf22070 */
[----:B------:R-:W2:Y:S07]  /*0e40*/  FENCE.VIEW.ASYNC.S ;  /* 0x00000000000073c6 */ /* 0x000eae0000000000 */
[----:B--2---:R2:W3:Y:S01]  /*0e50*/  @!UP0 SYNCS.EXCH.64 URZ, [UR5+0x120], UR12 ;  /* 0x0001200c05ff85b2 */ /* 0x0044e20008000100 */
[----:B------:R-:W-:Y:S05]  /*0e60*/  BRA.U !UP1, `(.L_x_15) ;  /* 0x0000000109087547 */ /* 0x000fea000b800000 */
[----:B-1-3--:R-:W-:Y:S01]  /*0e70*/  UCGABAR_ARV ;  /* 0x00000000000079c7 */ /* 0x00afe20008000000 */
[----:B------:R-:W-:Y:S05]  /*0e80*/  BRA `(.L_x_16) ;  /* 0x0000000000047947 */ /* 0x000fea0003800000 */
.L_x_15:
[----:B-1-3--:R-:W-:Y:S01]  /*0e90*/  NOP ;  /* 0x0000000000007918 */ /* 0x00afe20000000000 */
.L_x_16:
[----:B------:R-:W1:Y:S01]  /*0ea0*/  S2R R11, SR_CTAID.X ;  /* 0x00000000000b7919 */ /* 0x000e620000002500 */
[----:B------:R-:W-:-:S05]  /*0eb0*/  CS2R.32 R60, SR_CgaSize ;  /* 0x00000000003c7805 */ /* 0x000fca0000008a00 */
[----:B------:R-:W-:-:S05]  /*0ec0*/  IMAD R60, R60, -0xa0, RZ ;  /* 0xffffff603c3c7824 */ /* 0x000fca00078e02ff */
[----:B------:R-:W-:-:S14]  /*0ed0*/  R2UR UR6, R60 ;  /* 0x000000003c0672ca */ /* 0x000fdc00000e0000 */
[----:B------:R-:W3:Y:S01]  /*0ee0*/  LDCU UR6, c[0x0][UR6+0x2b0] ;  /* 0x00005600060677ac */ /* 0x000ee20008000800 */
[----:B------:R-:W-:-:S05]  /*0ef0*/  CS2R.32 R0, SR_CgaSize ;  /* 0x0000000000007805 */ /* 0x000fca0000008a00 */
[----:B------:R-:W-:-:S06]  /*0f00*/  IMAD R0, R0, -0xa0, RZ ;  /* 0xffffff6000007824 */ /* 0x000fcc00078e02ff */
[----:B------:R-:W4:Y:S01]  /*0f10*/  LDC R0, c[0x0][R0+0x2a0] ;  /* 0x0000a80000007b82 */ /* 0x000f220000000800 */
[----:B------:R-:W-:Y:S01]  /*0f20*/  PRMT R8, RZ, 0x7610, R8 ;  /* 0x00007610ff087816 */ /* 0x000fe20000000008 */
[----:B------:R-:W3:Y:S01]  /*0f30*/  S2R R34, SR_CTAID.Y ;  /* 0x0000000000227919 */ /* 0x000ee20000002600 */
[----:B------:R-:W-:-:S05]  /*0f40*/  CS2R.32 R60, SR_CgaSize ;  /* 0x00000000003c7805 */ /* 0x000fca0000008a00 */
[----:B------:R-:W-:-:S05]  /*0f50*/  IMAD R60, R60, -0xa0, RZ ;  /* 0xffffff603c3c7824 */ /* 0x000fca00078e02ff */
[----:B--2---:R-:W-:-:S14]  /*0f60*/  R2UR UR5, R60 ;  /* 0x000000003c0572ca */ /* 0x004fdc00000e0000 */
[----:B------:R-:W2:Y:S01]  /*0f70*/  LDCU UR5, c[0x0][UR5+0x2b4] ;  /* 0x00005680050577ac */ /* 0x000ea20008000800 */
[----:B------:R-:W1:Y:S01]  /*0f80*/  LDCU UR11, c[0x0][0xb30] ;  /* 0x00016600ff0b77ac */ /* 0x000e620008000800 */
[----:B------:R-:W3:Y:S01]  /*0f90*/  LDC R9, c[0x0][0xb24] ;  /* 0x0002c900ff097b82 */ /* 0x000ee20000000800 */
[----:B------:R-:W-:Y:S02]  /*0fa0*/  UISETP.GT.U32.AND UP0, UPT, UR9, 0xffff, UPT ;  /* 0x0000ffff0900788c */ /* 0x000fe4000bf04070 */
[----:B------:R-:W-:Y:S02]  /*0fb0*/  USHF.L.U32 UR7, UR37, 0xa, URZ ;  /* 0x0000000a25077899 */ /* 0x000fe400080006ff */
[----:B------:R-:W-:Y:S01]  /*0fc0*/  USEL UR12, UR9, 0xffff, !UP0 ;  /* 0x0000ffff090c7887 */ /* 0x000fe2000c000000 */
[----:B------:R-:W-:-:S05]  /*0fd0*/  CS2R.32 R58, SR_CgaSize ;  /* 0x00000000003a7805 */ /* 0x000fca0000008a00 */
[----:B------:R-:W-:-:S06]  /*0fe0*/  IMAD R58, R58, -0xa0, RZ ;  /* 0xffffff603a3a7824 */ /* 0x000fcc00078e02ff */
[----:B------:R-:W4:Y:S01]  /*0ff0*/  LDC R58, c[0x0][R58+0x2a4] ;  /* 0x0000a9003a3a7b82 */ /* 0x000f220000000800 */
[----:B------:R-:W-:Y:S02]  /*1000*/  ULOP3.LUT UR7, UR7, 0x800, URZ, 0xc0, !UPT ;  /* 0x0000080007077892 */ /* 0x000fe4000f8ec0ff */
[----:B------:R-:W-:Y:S02]  /*1010*/  ULOP3.LUT UR12, UR12, 0xffff, URZ, 0xc0, !UPT ;  /* 0x0000ffff0c0c7892 */ /* 0x000fe4000f8ec0ff */
[----:B------:R-:W-:-:S03]  /*1020*/  UISETP.NE.AND UP2, UPT, UR10, 0x2, UPT ;  /* 0x000000020a00788c */ /* 0x000fc6000bf45270 */
[----:B------:R-:W4:Y:S01]  /*1030*/  LDC R26, c[0x0][0xb24] ;  /* 0x0002c900ff1a7b82 */ /* 0x000f220000000800 */
[----:B-1----:R-:W-:Y:S01]  /*1040*/  UISETP.NE.AND UP0, UPT, UR11, 0x1, UPT ;  /* 0x000000010b00788c */ /* 0x002fe2000bf05270 */
[----:B------:R-:W-:Y:S01]  /*1050*/  I2FP.F32.U32 R60, R11 ;  /* 0x0000000b003c7245 */ /* 0x000fe20000201000 */
[----:B------:R-:W-:-:S05]  /*1060*/  IMAD.MOV.U32 R37, RZ, RZ, R11 ;  /* 0x000000ffff257224 */ /* 0x000fca00078e000b */
[----:B------:R-:W1:Y:S01]  /*1070*/  S2UR UR36, SR_CTAID.Z ;  /* 0x00000000002479c3 */ /* 0x000e620000002700 */
[----:B---3--:R-:W-:Y:S02]  /*1080*/  ISETP.GE.AND P0, PT, R9, 0x1, PT ;  /* 0x000000010900780c */ /* 0x008fe40003f06270 */
[----:B------:R-:W-:Y:S01]  /*1090*/  I2FP.F32.U32 R3, R34 ;  /* 0x0000002200037245 */ /* 0x000fe20000201000 */
[----:B------:R-:W-:Y:S01]  /*10a0*/  FMUL R60, R60, UR6 ;  /* 0x000000063c3c7c20 */ /* 0x000fe20008400000 */
[----:B------:R-:W-:-:S03]  /*10b0*/  USHF.R.U32.HI UR6, URZ, 0x6, UR7 ;  /* 0x00000006ff067899 */ /* 0x000fc60008011607 */
[----:B--2---:R-:W-:Y:S01]  /*10c0*/  FMUL R3, R3, UR5 ;  /* 0x0000000503037c20 */ /* 0x004fe20008400000 */
[----:B------:R-:W-:Y:S01]  /*10d0*/  UMOV UR5, 0x5 ;  /* 0x0000000500057882 */ /* 0x000fe20000000000 */
[----:B------:R-:W2:Y:S01]  /*10e0*/  F2I.U32.TRUNC.NTZ R60, R60 ;  /* 0x0000003c003c7305 */ /* 0x000ea2000020f000 */
[----:B------:R-:W-:-:S07]  /*10f0*/  USHF.L.U32 UR5, UR5, UR12, URZ ;  /* 0x0000000c05057299 */ /* 0x000fce00080006ff */
[----:B------:R-:W3:Y:S01]  /*1100*/  F2I.U32.TRUNC.NTZ R3, R3 ;  /* 0x0000000300037305 */ /* 0x000ee2000020f000 */
[----:B--2---:R-:W-:-:S04]  /*1110*/  IMAD.MOV R60, RZ, RZ, -R60 ;  /* 0x000000ffff3c7224 */ /* 0x004fc800078e0a3c */
[----:B----4-:R-:W-:Y:S01]  /*1120*/  IMAD R60, R0, R60, R11 ;  /* 0x0000003c003c7224 */ /* 0x010fe200078e020b */
[----:B------:R-:W-:Y:S02]  /*1130*/  PRMT R0, RZ, 0x7610, R0 ;  /* 0x00007610ff007816 */ /* 0x000fe40000000000 */
[----:B---3--:R-:W-:-:S05]  /*1140*/  IADD3 R3, PT, PT, -R3, RZ, RZ ;  /* 0x000000ff03037210 */ /* 0x008fca0007ffe1ff */
[----:B------:R-:W-:Y:S01]  /*1150*/  IMAD R58, R58, R3, R34 ;  /* 0x000000033a3a7224 */ /* 0x000fe200078e0222 */
[----:B-1----:R-:W-:Y:S06]  /*1160*/  BRA.U UP3, `(.L_x_17) ;  /* 0x0000000103387547 */ /* 0x002fec000b800000 */
[C---:B------:R-:W-:Y:S01]  /*1170*/  ISETP.GT.U32.AND P1, PT, R60.reuse, 0x1, PT ;  /* 0x000000013c00780c */ /* 0x040fe20003f24070 */
[----:B------:R-:W-:Y:S01]  /*1180*/  IMAD.MOV.U32 R0, RZ, RZ, 0x3 ;  /* 0x00000003ff007424 */ /* 0x000fe200078e00ff */
[----:B------:R-:W-:Y:S02]  /*1190*/  LOP3.LUT R3, R60, 0xfffffffe, RZ, 0xc0, !PT ;  /* 0xfffffffe3c037812 */ /* 0x000fe400078ec0ff */
[C---:B------:R-:W-:Y:S02]  /*11a0*/  ISETP.NE.AND P2, PT, R58.reuse, RZ, P1 ;  /* 0x000000ff3a00720c */ /* 0x040fe40000f45270 */
[C---:B------:R-:W-:Y:S01]  /*11b0*/  ISETP.NE.AND P1, PT, R58.reuse, 0x1, P1 ;  /* 0x000000013a00780c */ /* 0x040fe20000f25270 */
[----:B------:R-:W-:Y:S01]  /*11c0*/  IMAD R3, R58, 0x2, R3 ;  /* 0x000000023a037824 */ /* 0x000fe200078e0203 */
[----:B------:R-:W-:Y:S02]  /*11d0*/  SEL R4, RZ, 0x1, P2 ;  /* 0x00000001ff047807 */ /* 0x000fe40001000000 */
[----:B------:R-:W-:-:S02]  /*11e0*/  SEL R5, RZ, 0x4, P1 ;  /* 0x00000004ff057807 */ /* 0x000fc40000800000 */
[----:B------:R-:W-:Y:S02]  /*11f0*/  SEL R2, RZ, 0x2, P2 ;  /* 0x00000002ff027807 */ /* 0x000fe40001000000 */
[----:B------:R-:W-:Y:S02]  /*1200*/  SHF.L.U32 R0, R0, R3, RZ ;  /* 0x0000000300007219 */ /* 0x000fe400000006ff */
[----:B------:R-:W-:Y:S02]  /*1210*/  IADD3 R5, PT, PT, R2, R5, R4 ;  /* 0x0000000502057210 */ /* 0x000fe40007ffe004 */
[----:B------:R-:W-:-:S05]  /*1220*/  SEL R2, RZ, 0x8, P1 ;  /* 0x00000008ff027807 */ /* 0x000fca0000800000 */
[----:B------:R-:W-:-:S05]  /*1230*/  IMAD.IADD R2, R5, 0x1, R2 ;  /* 0x0000000105027824 */ /* 0x000fca00078e0202 */
[----:B------:R-:W-:Y:S02]  /*1240*/  PRMT R8, R2, 0x7610, R8 ;  /* 0x0000761002087816 */ /* 0x000fe40000000008 */
.L_x_17:
[----:B------:R-:W-:Y:S05]  /*1250*/  @!P0 BRA `(.L_x_18) ;  /* 0x0000000000b88947 */ /* 0x000fea0003800000 */
[----:B------:R-:W1:Y:S01]  /*1260*/  LDC.64 R4, c[0x0][0xb18] ;  /* 0x0002c600ff047b82 */ /* 0x000e620000000a00 */
[----:B------:R-:W-:-:S07]  /*1270*/  ISETP.NE.AND P0, PT, R9, 0x1, PT ;  /* 0x000000010900780c */ /* 0x000fce0003f05270 */
[----:B------:R-:W2:Y:S08]  /*1280*/  LDC R14, c[0x0][0xb0c] ;  /* 0x0002c300ff0e7b82 */ /* 0x000eb00000000800 */
[----:B------:R-:W3:Y:S08]  /*1290*/  LDC R13, c[0x0][0x370] ;  /* 0x0000dc00ff0d7b82 */ /* 0x000ef00000000800 */
[----:B------:R-:W4:Y:S01]  /*12a0*/  LDC R16, c[0x0][0x374] ;  /* 0x0000dd00ff107b82 */ /* 0x000f220000000800 */
[----:B-1----:R-:W-:-:S07]  /*12b0*/  ISETP.NE.AND P1, PT, R4, 0x1, PT ;  /* 0x000000010400780c */ /* 0x002fce0003f25270 */
[----:B------:R-:W3:Y:S01]  /*12c0*/  LDC.64 R6, c[0x0][0xb10] ;  /* 0x0002c400ff067b82 */ /* 0x000ee20000000a00 */
[----:B--2---:R-:W-:-:S07]  /*12d0*/  ISETP.NE.AND P2, PT, R14, 0x1, PT ;  /* 0x000000010e00780c */ /* 0x004fce0003f45270 */
[----:B------:R-:W1:Y:S08]  /*12e0*/  LDC R12, c[0x0][0xb20] ;  /* 0x0002c800ff0c7b82 */ /* 0x000e700000000800 */
[----:B------:R-:W2:Y:S01]  /*12f0*/  LDC.64 R2, c[0x0][0xb28] ;  /* 0x0002ca00ff027b82 */ /* 0x000ea20000000a00 */
[----:B----4-:R-:W-:-:S04]  /*1300*/  IMAD.HI.U32 R15, R16, R5, RZ ;  /* 0x00000005100f7227 */ /* 0x010fc800078e00ff */
[----:B------:R-:W-:-:S04]  /*1310*/  IMAD.HI.U32 R5, R34, R5, RZ ;  /* 0x0000000522057227 */ /* 0x000fc800078e00ff */
[----:B---3--:R-:W-:-:S04]  /*1320*/  IMAD.HI.U32 R18, R13, R6, RZ ;  /* 0x000000060d127227 */ /* 0x008fc800078e00ff */
[C---:B------:R-:W-:Y:S01]  /*1330*/  IMAD.HI.U32 R20, R11.reuse, R6, RZ ;  /* 0x000000060b147227 */ /* 0x040fe200078e00ff */
[-C--:B------:R-:W-:Y:S02]  /*1340*/  @P2 SHF.R.U32.HI R13, RZ, R7.reuse, R18 ;  /* 0x00000007ff0d2219 */ /* 0x080fe40000011612 */
[-C--:B-1----:R-:W-:Y:S02]  /*1350*/  @P1 SHF.R.U32.HI R16, RZ, R12.reuse, R15 ;  /* 0x0000000cff101219 */ /* 0x082fe4000001160f */
[----:B------:R-:W-:Y:S02]  /*1360*/  SHF.R.U32.HI R5, RZ, R12, R5 ;  /* 0x0000000cff057219 */ /* 0x000fe40000011605 */
[----:B------:R-:W-:Y:S02]  /*1370*/  SHF.R.U32.HI R20, RZ, R7, R20 ;  /* 0x00000007ff147219 */ /* 0x000fe40000011614 */
[----:B------:R-:W-:Y:S01]  /*1380*/  SEL R5, R34, R5, !P1 ;  /* 0x0000000522057207 */ /* 0x000fe20004800000 */
[----:B--2---:R-:W-:Y:S01]  /*1390*/  IMAD.HI.U32 R18, R16, R2, RZ ;  /* 0x0000000210127227 */ /* 0x004fe200078e00ff */
[----:B------:R-:W-:-:S02]  /*13a0*/  SEL R37, R11, R20, !P2 ;  /* 0x000000140b257207 */ /* 0x000fc40005000000 */
[----:B------:R-:W-:Y:S01]  /*13b0*/  IADD3 R7, PT, PT, -R5, RZ, RZ ;  /* 0x000000ff05077210 */ /* 0x000fe20007ffe1ff */
[----:B------:R-:W-:Y:S01]  /*13c0*/  IMAD.HI.U32 R6, R13, R2, RZ ;  /* 0x000000020d067227 */ /* 0x000fe200078e00ff */
[----:B------:R-:W-:-:S03]  /*13d0*/  @P0 SHF.R.U32.HI R16, RZ, R3, R18 ;  /* 0x00000003ff100219 */ /* 0x000fc60000011612 */
[----:B------:R-:W-:Y:S01]  /*13e0*/  IMAD R7, R4, R7, R34 ;  /* 0x0000000704077224 */ /* 0x000fe200078e0222 */
[----:B------:R-:W-:Y:S01]  /*13f0*/  @P0 SHF.R.U32.HI R13, RZ, R3, R6 ;  /* 0x00000003ff0d0219 */ /* 0x000fe20000011606 */
[----:B------:R-:W-:-:S04]  /*1400*/  IMAD R16, R16, R9, RZ ;  /* 0x0000000910107224 */ /* 0x000fc800078e02ff */
[----:B------:R-:W-:Y:S01]  /*1410*/  IMAD R6, R13, R9, RZ ;  /* 0x000000090d067224 */ /* 0x000fe200078e02ff */
[----:B------:R-:W-:-:S04]  /*1420*/  ISETP.GE.AND P1, PT, R5, R16, PT ;  /* 0x000000100500720c */ /* 0x000fc80003f26270 */
[----:B------:R-:W-:Y:S01]  /*1430*/  ISETP.GE.OR P1, PT, R37, R6, P1 ;  /* 0x000000062500720c */ /* 0x000fe20000f26670 */
[----:B------:R-:W-:-:S05]  /*1440*/  IMAD.HI.U32 R6, R5, R2, RZ ;  /* 0x0000000205067227 */ /* 0x000fca00078e00ff */
[----:B------:R-:W-:-:S04]  /*1450*/  SHF.R.U32.HI R6, RZ, R3, R6 ;  /* 0x00000003ff067219 */ /* 0x000fc80000011606 */
[----:B------:R-:W-:-:S03]  /*1460*/  SEL R6, R5, R6, !P0 ;  /* 0x0000000605067207 */ /* 0x000fc60004000000 */
[----:B------:R-:W-:Y:S01]  /*1470*/  @!P1 IMAD.HI.U32 R12, R37, R2, RZ ;  /* 0x00000002250c9227 */ /* 0x000fe200078e00ff */
[----:B------:R-:W-:-:S04]  /*1480*/  IADD3 R2, PT, PT, -R6, RZ, RZ ;  /* 0x000000ff06027210 */ /* 0x000fc80007ffe1ff */
[----:B------:R-:W-:Y:S01]  /*1490*/  @!P1 SHF.R.U32.HI R12, RZ, R3, R12 ;  /* 0x00000003ff0c9219 */ /* 0x000fe2000001160c */
[----:B------:R-:W-:-:S03]  /*14a0*/  IMAD R2, R9, R2, R5 ;  /* 0x0000000209027224 */ /* 0x000fc600078e0205 */
[----:B------:R-:W-:-:S05]  /*14b0*/  @!P1 SEL R3, R37, R12, !P0 ;  /* 0x0000000c25039207 */ /* 0x000fca0004000000 */
[--C-:B------:R-:W-:Y:S02]  /*14c0*/  @!P1 IMAD.IADD R6, R6, 0x1, -R3.reuse ;  /* 0x0000000106069824 */ /* 0x100fe400078e0a03 */
[----:B------:R-:W-:Y:S01]  /*14d0*/  @!P1 IMAD R3, R2, R13, R3 ;  /* 0x0000000d02039224 */ /* 0x000fe200078e0203 */
[----:B------:R-:W-:Y:S01]  /*14e0*/  IADD3 R2, PT, PT, -R37, RZ, RZ ;  /* 0x000000ff25027210 */ /* 0x000fe20007ffe1ff */
[----:B------:R-:W-:Y:S02]  /*14f0*/  @!P1 IMAD R5, R6, R9, R37 ;  /* 0x0000000906059224 */ /* 0x000fe400078e0225 */
[----:B------:R-:W-:Y:S02]  /*1500*/  @!P1 IMAD.MOV.U32 R37, RZ, RZ, R3 ;  /* 0x000000ffff259224 */ /* 0x000fe400078e0003 */
[----:B------:R-:W-:Y:S02]  /*1510*/  IMAD R2, R14, R2, R11 ;  /* 0x000000020e027224 */ /* 0x000fe400078e020b */
[----:B------:R-:W-:-:S02]  /*1520*/  IMAD R34, R5, R4, R7 ;  /* 0x0000000405227224 */ /* 0x000fc400078e0207 */
[----:B------:R-:W-:Y:S02]  /*1530*/  IMAD R37, R37, R14, R2 ;  /* 0x0000000e25257224 */ /* 0x000fe400078e0202 */
.L_x_18:
[----:B------:R-:W-:Y:S05]  /*1540*/  BRA.U UP0, `(.L_x_19) ;  /* 0x0000000100407547 */ /* 0x000fea000b800000 */
[----:B------:R-:W1:Y:S08]  /*1550*/  LDC.64 R4, c[0x0][0xb10] ;  /* 0x0002c400ff047b82 */ /* 0x000e700000000a00 */
[----:B------:R-:W2:Y:S08]  /*1560*/  LDC.64 R2, c[0x0][0xb18] ;  /* 0x0002c600ff027b82 */ /* 0x000eb00000000a00 */
[----:B------:R-:W3:Y:S08]  /*1570*/  LDC R6, c[0x0][0xb20] ;  /* 0x0002c800ff067b82 */ /* 0x000ef00000000800 */
[----:B------:R-:W4:Y:S01]  /*1580*/  LDC R12, c[0x0][0xb0c] ;  /* 0x0002c300ff0c7b82 */ /* 0x000f220000000800 */
[----:B-1----:R-:W-:-:S05]  /*1590*/  IMAD.HI.U32 R4, R37, R4, RZ ;  /* 0x0000000425047227 */ /* 0x002fca00078e00ff */
[----:B------:R-:W-:Y:S01]  /*15a0*/  SHF.R.U32.HI R4, RZ, R5, R4 ;  /* 0x00000005ff047219 */ /* 0x000fe20000011604 */
[----:B--2---:R-:W-:Y:S01]  /*15b0*/  IMAD.HI.U32 R3, R34, R3, RZ ;  /* 0x0000000322037227 */ /* 0x004fe200078e00ff */
[----:B------:R-:W-:-:S04]  /*15c0*/  ISETP.NE.AND P0, PT, R2, 0x1, PT ;  /* 0x000000010200780c */ /* 0x000fc80003f05270 */
[----:B---3--:R-:W-:-:S04]  /*15d0*/  SHF.R.U32.HI R3, RZ, R6, R3 ;  /* 0x00000006ff037219 */ /* 0x008fc80000011603 */
[----:B------:R-:W-:Y:S02]  /*15e0*/  SEL R3, R34, R3, !P0 ;  /* 0x0000000322037207 */ /* 0x000fe40004000000 */
[----:B----4-:R-:W-:-:S04]  /*15f0*/  ISETP.NE.AND P1, PT, R12, 0x1, PT ;  /* 0x000000010c00780c */ /* 0x010fc80003f25270 */
[----:B------:R-:W-:-:S05]  /*1600*/  SEL R6, R37, R4, !P1 ;  /* 0x0000000425067207 */ /* 0x000fca0004800000 */
[----:B------:R-:W-:Y:S02]  /*1610*/  IMAD.IADD R4, R3, 0x1, -R6 ;  /* 0x0000000103047824 */ /* 0x000fe400078e0a06 */
[----:B------:R-:W-:Y:S02]  /*1620*/  IMAD.IADD R3, R6, 0x1, -R3 ;  /* 0x0000000106037824 */ /* 0x000fe400078e0a03 */
[----:B------:R-:W-:Y:S02]  /*1630*/  IMAD R37, R4, R12, R37 ;  /* 0x0000000c04257224 */ /* 0x000fe400078e0225 */
[----:B------:R-:W-:Y:S02]  /*1640*/  IMAD R34, R3, R2, R34 ;  /* 0x0000000203227224 */ /* 0x000fe400078e0222 */
.L_x_19:
[----:B------:R-:W-:Y:S05]  /*1650*/  BRA.U !UP1, `(.L_x_20) ;  /* 0x00000001090c7547 */ /* 0x000fea000b800000 */
[----:B------:R-:W-:Y:S01]  /*1660*/  UCGABAR_WAIT ;  /* 0x0000000000007dc7 */ /* 0x000fe20008000000 */
[----:B------:R-:W-:Y:S01]  /*1670*/  CCTL.IVALL ;  /* 0x00000000ff00798f */ /* 0x000fe20002000000 */
[----:B------:R-:W-:Y:S05]  /*1680*/  BRA `(.L_x_21) ;  /* 0x0000000000047947 */ /* 0x000fea0003800000 */
.L_x_20:
[----:B------:R-:W-:Y:S06]  /*1690*/  BAR.SYNC.DEFER_BLOCKING 0x0 ;  /* 0x0000000000007b1d */ /* 0x000fec0000010000 */
.L_x_21:
[----:B------:R-:W-:Y:S05]  /*16a0*/  BRA.U UP2, `(.L_x_22) ;  /* 0x0000001102e07547 */ /* 0x000fea000b800000 */
[----:B------:R-:W1:Y:S01]  /*16b0*/  LDCU UR13, c[0x0][0x38c] ;  /* 0x00007180ff0d77ac */ /* 0x000e620008000800 */
[----:B------:R-:W2:Y:S01]  /*16c0*/  LDC R9, c[0x0][0x370] ;  /* 0x0000dc00ff097b82 */ /* 0x000ea20000000800 */
[----:B------:R-:W-:Y:S01]  /*16d0*/  IMAD.SHL.U32 R16, R11, 0x40, RZ ;  /* 0x000000400b107824 */ /* 0x000fe200078e00ff */
[----:B------:R-:W-:Y:S01]  /*16e0*/  PLOP3.LUT P1, PT, PT, PT, UP4, 0x80, 0x8 ;  /* 0x000000000008781c */ /* 0x000fe20003f2f048 */
[----:B------:R-:W-:Y:S01]  /*16f0*/  HFMA2 R12, -RZ, RZ, 0, 0 ;  /* 0x00000000ff0c7431 */ /* 0x000fe200000001ff */
[----:B------:R-:W-:Y:S01]  /*1700*/  UISETP.NE.AND UP1, UPT, UR10, URZ, UPT ;  /* 0x000000ff0a00728c */ /* 0x000fe2000bf25270 */
[----:B------:R-:W-:Y:S01]  /*1710*/  ISETP.NE.AND P4, PT, R10, RZ, P5 ;  /* 0x000000ff0a00720c */ /* 0x000fe20002f85270 */
[----:B------:R-:W-:Y:S01]  /*1720*/  IMAD.MOV.U32 R15, RZ, RZ, 0x1 ;  /* 0x00000001ff0f7424 */ /* 0x000fe200078e00ff */
[----:B------:R-:W-:Y:S01]  /*1730*/  PLOP3.LUT P1, PT, P1, PT, PT, 0x8, 0x80 ;  /* 0x000000000080781c */ /* 0x000fe20000f2e170 */
[----:B------:R-:W3:Y:S01]  /*1740*/  LDC R0, c[0x0][0x374] ;  /* 0x0000dd00ff007b82 */ /* 0x000ee20000000800 */
[----:B------:R-:W-:Y:S01]  /*1750*/  IMAD.MOV.U32 R14, RZ, RZ, RZ ;  /* 0x000000ffff0e7224 */ /* 0x000fe200078e00ff */
[----:B------:R-:W-:Y:S01]  /*1760*/  MOV R8, 0x1 ;  /* 0x0000000100087802 */ /* 0x000fe20000000f00 */
[----:B------:R-:W-:Y:S01]  /*1770*/  IMAD.MOV.U32 R10, RZ, RZ, RZ ;  /* 0x000000ffff0a7224 */ /* 0x000fe200078e00ff */
[----:B------:R-:W-:Y:S01]  /*1780*/  LOP3.LUT R16, R16, 0x40, RZ, 0xc0, !PT ;  /* 0x0000004010107812 */ /* 0x000fe200078ec0ff */
[----:B------:R-:W4:Y:S01]  /*1790*/  LDCU.64 UR22, c[0x0][0x348] ;  /* 0x00006900ff1677ac */ /* 0x000f220008000a00 */
[----:B-1----:R-:W-:-:S02]  /*17a0*/  UIADD3 UR8, UPT, UPT, UR13, 0x3f, URZ ;  /* 0x0000003f0d087890 */ /* 0x002fc4000fffe0ff */
[----:B------:R-:W-:Y:S02]  /*17b0*/  USEL UR25, UR4, 0x2, UP1 ;  /* 0x0000000204197887 */ /* 0x000fe40008800000 */
[----:B------:R-:W-:Y:S01]  /*17c0*/  USHF.R.S32.HI UR15, URZ, 0x1f, UR8 ;  /* 0x0000001fff0f7899 */ /* 0x000fe20008011408 */
[----:B------:R-:W-:-:S03]  /*17d0*/  UMOV UR26, URZ ;  /* 0x000000ff001a7c82 */ /* 0x000fc60008000000 */
[----:B------:R-:W-:Y:S02]  /*17e0*/  ULEA.HI UR15, UR15, UR8, URZ, 0x6 ;  /* 0x000000080f0f7291 */ /* 0x000fe4000f8f30ff */
[----:B------:R-:W-:Y:S02]  /*17f0*/  UIADD3 UR8, UPT, UPT, UR13, -0x1, URZ ;  /* 0xffffffff0d087890 */ /* 0x000fe4000fffe0ff */
[----:B------:R-:W-:Y:S02]  /*1800*/  USHF.R.S32.HI UR15, URZ, 0x6, UR15 ;  /* 0x00000006ff0f7899 */ /* 0x000fe4000801140f */
[----:B------:R-:W-:Y:S02]  /*1810*/  UISETP.GE.U32.AND UP2, UPT, UR8, -0x7f, UPT ;  /* 0xffffff810800788c */ /* 0x000fe4000bf46070 */
[----:B------:R-:W-:Y:S02]  /*1820*/  UISETP.LT.U32.AND UP0, UPT, UR15, 0x5, UPT ;  /* 0x000000050f00788c */ /* 0x000fe4000bf01070 */
[----:B------:R-:W-:-:S02]  /*1830*/  UIADD3 UR13, UPT, UPT, UR13, 0x7e, URZ ;  /* 0x0000007e0d0d7890 */ /* 0x000fc4000fffe0ff */
[----:B------:R-:W-:-:S04]  /*1840*/  USEL UR14, UR15, 0x5, UP0 ;  /* 0x000000050f0e7887 */ /* 0x000fc80008000000 */
[----:B------:R-:W-:Y:S02]  /*1850*/  UIADD3 UR24, UPT, UPT, UR14, -0x1, URZ ;  /* 0xffffffff0e187890 */ /* 0x000fe4000fffe0ff */
[----:B------:R-:W-:Y:S02]  /*1860*/  @UP2 UIADD3 UR24, UPT, UPT, UR14, URZ, URZ ;  /* 0x000000ff0e182290 */ /* 0x000fe4000fffe0ff */
[----:B------:R-:W-:Y:S02]  /*1870*/  UIADD3 UR27, UPT, UPT, UR15, -UR14, URZ ;  /* 0x8000000e0f1b7290 */ /* 0x000fe4000fffe0ff */
[----:B------:R-:W-:Y:S02]  /*1880*/  UIADD3 UR21, UPT, UPT, UR24, 0x1, URZ ;  /* 0x0000000118157890 */ /* 0x000fe4000fffe0ff */
[----:B--2-4-:R-:W-:-:S12]  /*1890*/  UIADD3 UR24, UPT, UPT, -UR24, URZ, URZ ;  /* 0x000000ff18187290 */ /* 0x014fd8000fffe1ff */
.L_x_42:
[----:B------:R-:W-:Y:S01]  /*18a0*/  UISETP.NE.AND UP0, UPT, UR37, URZ, UPT ;  /* 0x000000ff2500728c */ /* 0x000fe2000bf05270 */
[----:B------:R-:W1:Y:S08]  /*18b0*/  S2UR UR37, SR_CgaCtaId ;  /* 0x00000000002579c3 */ /* 0x000e700000008800 */
[----:B------:R-:W-:Y:S05]  /*18c0*/  BRA.U UP0, `(.L_x_23) ;  /* 0x0000000100347547 */ /* 0x000fea000b800000 */
[----:B------:R-:W2:Y:S01]  /*18d0*/  S2R R2, SR_CgaCtaId ;  /* 0x0000000000027919 */ /* 0x000ea20000008800 */
[----:B------:R-:W-:-:S04]  /*18e0*/  MOV R3, 0x400 ;  /* 0x0000040000037802 */ /* 0x000fc80000000f00 */
[----:B--2---:R-:W-:Y:S02]  /*18f0*/  LEA R3, R2, R3, 0x18 ;  /* 0x0000000302037211 */ /* 0x004fe400078ec0ff */
[----:B------:R-:W-:-:S03]  /*1900*/  SHF.L.U32 R2, R8, 0x1f, RZ ;  /* 0x0000001f08027819 */ /* 0x000fc600000006ff */
[----:B------:R-:W-:-:S04]  /*1910*/  IMAD R3, R10, 0x8, R3 ;  /* 0x000000080a037824 */ /* 0x000fc800078e0203 */
[----:B------:R-:W2:Y:S02]  /*1920*/  SYNCS.PHASECHK.TRANS64.TRYWAIT P0, [R3+URZ+0x110], R2 ;  /* 0x00011002030075a7 */ /* 0x000ea400080011ff */
[----:B--2---:R-:W-:Y:S05]  /*1930*/  @!P0 BRA `(.L_x_24) ;  /* 0x0000007000208947 */ /* 0x004fea0003800000 */
.L_x_150:
[----:B------:R-:W-:Y:S01]  /*1940*/  VIADD R10, R10, 0x1 ;  /* 0x000000010a0a7836 */ /* 0x000fe20000000000 */
[----:B------:R2:W-:Y:S04]  /*1950*/  SYNCS.ARRIVE.TRANS64.A1T0 RZ, [R3+URZ+0x100], RZ ;  /* 0x000100ff03ff79a7 */ /* 0x0005e800081000ff */
[----:B------:R-:W-:-:S04]  /*1960*/  ISETP.NE.AND P0, PT, R10, 0x2, PT ;  /* 0x000000020a00780c */ /* 0x000fc80003f05270 */
[----:B------:R-:W-:Y:S02]  /*1970*/  SEL R10, R10, RZ, P0 ;  /* 0x000000ff0a0a7207 */ /* 0x000fe40000000000 */
[----:B--2---:R-:W-:-:S04]  /*1980*/  SEL R3, RZ, 0x1, P0 ;  /* 0x00000001ff037807 */ /* 0x004fc80000000000 */
[----:B------:R-:W-:-:S07]  /*1990*/  LOP3.LUT R8, R8, R3, RZ, 0x3c, !PT ;  /* 0x0000000308087212 */ /* 0x000fce00078e3cff */
.L_x_23:
[----:B------:R-:W-:Y:S01]  /*19a0*/  UMOV UR4, 0x400 ;  /* 0x0000040000047882 */ /* 0x000fe20000000000 */
[----:B------:R-:W-:Y:S01]  /*19b0*/  LEA.HI R3, R37, R37, RZ, 0x1 ;  /* 0x0000002525037211 */ /* 0x000fe200078f08ff */
[----:B-1----:R-:W-:Y:S01]  /*19c0*/  ULEA UR4, UR37, UR4, 0x18 ;  /* 0x0000000425047291 */ /* 0x002fe2000f8ec0ff */
[----:B------:R-:W-:Y:S01]  /*19d0*/  SHF.L.U32 R2, R15, 0x1f, RZ ;  /* 0x0000001f0f027819 */ /* 0x000fe200000006ff */
[----:B------:R-:W-:Y:S01]  /*19e0*/  UISETP.GE.U32.AND UP0, UPT, UR13, 0x7f, UPT ;  /* 0x0000007f0d00788c */ /* 0x000fe2000bf06070 */
[C---:B------:R-:W-:Y:S01]  /*19f0*/  R2UR UR9, R16.reuse ;  /* 0x00000000100972ca */ /* 0x040fe200000e0000 */
[----:B------:R-:W-:Y:S01]  /*1a00*/  ULEA UR8, UR26, UR4, 0x3 ;  /* 0x000000041a087291 */ /* 0x000fe2000f8e18ff */
[----:B------:R-:W-:Y:S01]  /*1a10*/  IMAD.SHL.U32 R3, R3, 0x40, RZ ;  /* 0x0000004003037824 */ /* 0x000fe200078e00ff */
[----:B------:R-:W-:Y:S01]  /*1a20*/  R2UR UR10, R16 ;  /* 0x00000000100a72ca */ /* 0x000fe200000e0000 */
[----:B------:R-:W-:-:S03]  /*1a30*/  UMOV UR28, URZ ;  /* 0x000000ff001c7c82 */ /* 0x000fc60008000000 */
[----:B------:R-:W-:-:S03]  /*1a40*/  R2UR UR34, R3 ;  /* 0x00000000032272ca */ /* 0x000fc600000e0000 */
[----:B------:R1:W2:Y:S01]  /*1a50*/  SYNCS.PHASECHK.TRANS64.TRYWAIT P0, [UR8+0x28], R2 ;  /* 0x00002802ff0075a7 */ /* 0x0002a20008001108 */
[----:B------:R-:W-:-:S09]  /*1a60*/  R2UR UR8, R34 ;  /* 0x00000000220872ca */ /* 0x000fd200000e0000 */
[----:B------:R-:W-:-:S04]  /*1a70*/  ULOP3.LUT UR34, UR9, 0xffffff80, UR34, 0xf8, !UPT ;  /* 0xffffff8009227892 */ /* 0x000fc8000f8ef822 */
[----:B------:R-:W-:Y:S01]  /*1a80*/  ULEA UR10, UR8, UR10, 0x7 ;  /* 0x0000000a080a7291 */ /* 0x000fe2000f8e38ff */
[----:B------:R-:W-:Y:S11]  /*1a90*/  BRA.U !UP0, `(.L_x_25) ;  /* 0x0000000108c87547 */ /* 0x000ff6000b800000 */
[----:B------:R-:W-:Y:S01]  /*1aa0*/  UMOV UR16, UR24 ;  /* 0x0000001800107c82 */ /* 0x000fe20008000000 */
[----:B------:R-:W-:Y:S01]  /*1ab0*/  UMOV UR20, UR26 ;  /* 0x0000001a00147c82 */ /* 0x000fe20008000000 */
[----:B------:R-:W-:Y:S01]  /*1ac0*/  UMOV UR11, URZ ;  /* 0x000000ff000b7c82 */ /* 0x000fe20008000000 */
[----:B------:R-:W-:-:S05]  /*1ad0*/  UMOV UR35, UR6 ;  /* 0x0000000600237c82 */ /* 0x000fca0008000000 */
.L_x_31:
[----:B------:R-:W-:Y:S01]  /*1ae0*/  ULEA UR33, UR20, UR4, 0x3 ;  /* 0x0000000414217291 */ /* 0x000fe2000f8e18ff */
[----:B------:R-:W-:Y:S01]  /*1af0*/  @P5 MOV R3, 0x8000 ;  /* 0x0000800000035802 */ /* 0x000fe20000000f00 */
[----:B-12---:R-:W-:Y:S10]  /*1b00*/  @P0 BRA `(.L_x_26) ;  /* 0x00000000000c0947 */ /* 0x006ff40003800000 */
[----:B------:R-:W-:-:S04]  /*1b10*/  SHF.L.U32 R5, R15, 0x1f, RZ ;  /* 0x0000001f0f057819 */ /* 0x000fc800000006ff */
[----:B------:R-:W2:Y:S02]  /*1b20*/  SYNCS.PHASECHK.TRANS64.TRYWAIT P0, [UR33+0x28], R5 ;  /* 0x00002805ff0075a7 */ /* 0x000ea40008001121 */
[----:B--2---:R-:W-:Y:S05]  /*1b30*/  @!P0 BRA `(.L_x_27) ;  /* 0x0000006c00b48947 */ /* 0x004fea0003800000 */
.L_x_26:
[----:B------:R2:W-:Y:S01]  /*1b40*/  @P5 SYNCS.ARRIVE.TRANS64 RZ, [UR33], R3 ;  /* 0x00000003ffff59a7 */ /* 0x0005e20008000021 */
[----:B------:R-:W-:Y:S02]  /*1b50*/  ULOP3.LUT UR8, UR25, 0x2, URZ, 0xfc, !UPT ;  /* 0x0000000219087892 */ /* 0x000fe4000f8efcff */
[----:B------:R-:W-:Y:S02]  /*1b60*/  UIADD3 UR16, UPT, UPT, UR16, 0x1, URZ ;  /* 0x0000000110107890 */ /* 0x000fe4000fffe0ff */
[----:B------:R-:W-:Y:S02]  /*1b70*/  UISETP.NE.AND UP0, UPT, UR8, 0x2, UPT ;  /* 0x000000020800788c */ /* 0x000fe4000bf05270 */
[----:B------:R-:W-:-:S07]  /*1b80*/  UISETP.NE.AND UP2, UPT, UR16, 0x1, UPT ;  /* 0x000000011000788c */ /* 0x000fce000bf45270 */
[----:B------:R-:W-:Y:S05]  /*1b90*/  BRA.U UP0, `(.L_x_28) ;  /* 0x0000000100047547 */ /* 0x000fea000b800000 */
[----:B------:R-:W-:Y:S05]  /*1ba0*/  BPT.TRAP 0x1 ;  /* 0x000000040000795c */ /* 0x000fea0000300000 */
.L_x_28:
[----:B------:R-:W-:Y:S04]  /*1bb0*/  BSSY.RECONVERGENT B0, `(.L_x_29) ;  /* 0x0000003000007945 */ /* 0x000fe80003800200 */
[----:B------:R-:W-:Y:S05]  /*1bc0*/  @!P4 BRA `(.L_x_30) ;  /* 0x000000000004c947 */ /* 0x000fea0003800000 */
[----:B------:R-:W-:Y:S05]  /*1bd0*/  BPT.TRAP 0x1 ;  /* 0x000000040000795c */ /* 0x000fea0000300000 */
.L_x_30:
[----:B------:R-:W-:Y:S05]  /*1be0*/  BSYNC.RECONVERGENT B0 ;  /* 0x0000000000007941 */ /* 0x000fea0003800200 */
.L_x_29:
[----:B------:R-:W-:Y:S02]  /*1bf0*/  UIADD3 UR26, UPT, UPT, UR20, 0x1, URZ ;  /* 0x00000001141a7890 */ /* 0x000fe4000fffe0ff */
[----:B------:R-:W-:Y:S02]  /*1c00*/  UIADD3 UR38, UP1, UPT, UR22, 0x80, URZ ;  /* 0x0000008016267890 */ /* 0x000fe4000ff3e0ff */
[----:B------:R-:W-:Y:S02]  /*1c10*/  UISETP.NE.AND UP0, UPT, UR26, 0x5, UPT ;  /* 0x000000051a00788c */ /* 0x000fe4000bf05270 */
[----:B------:R-:W-:Y:S02]  /*1c20*/  ULOP3.LUT UR33, UR33, 0xfefffff8, URZ, 0xc0, !UPT ;  /* 0xfefffff821217892 */ /* 0x000fe4000f8ec0ff */
[----:B------:R-:W-:Y:S02]  /*1c30*/  USEL UR9, URZ, 0x1, UP0 ;  /* 0x00000001ff097887 */ /* 0x000fe40008000000 */
[----:B------:R-:W-:-:S02]  /*1c40*/  USEL UR26, UR26, URZ, UP0 ;  /* 0x000000ff1a1a7287 */ /* 0x000fc40008000000 */
[----:B------:R-:W-:Y:S02]  /*1c50*/  UIADD3 UR30, UP0, UPT, UR22, 0x180, URZ ;  /* 0x00000180161e7890 */ /* 0x000fe4000ff1e0ff */
[----:B------:R-:W-:Y:S01]  /*1c60*/  ULEA UR8, UR26, UR4, 0x3 ;  /* 0x000000041a087291 */ /* 0x000fe2000f8e18ff */
[----:B------:R-:W-:Y:S01]  /*1c70*/  LOP3.LUT R15, R15, UR9, RZ, 0x3c, !PT ;  /* 0x000000090f0f7c12 */ /* 0x000fe2000f8e3cff */
[----:B------:R-:W-:Y:S02]  /*1c80*/  UIADD3.X UR39, UPT, UPT, URZ, UR23, URZ, UP1, !UPT ;  /* 0x00000017ff277290 */ /* 0x000fe40008ffe4ff */
[----:B------:R-:W-:Y:S01]  /*1c90*/  UPRMT UR17, URZ, 0x5410, UR5 ;  /* 0x00005410ff117896 */ /* 0x000fe20008000005 */
[----:B-1----:R-:W-:Y:S01]  /*1ca0*/  SHF.L.U32 R2, R15, 0x1f, RZ ;  /* 0x0000001f0f027819 */ /* 0x002fe200000006ff */
[----:B------:R-:W-:Y:S01]  /*1cb0*/  UIADD3.X UR31, UPT, UPT, URZ, UR23, URZ, UP0, !UPT ;  /* 0x00000017ff1f7290 */ /* 0x000fe200087fe4ff */
[----:B------:R-:W-:Y:S02]  /*1cc0*/  UMOV UR18, 0x0 ;  /* 0x0000000000127882 */ /* 0x000fe40000000000 */
[----:B------:R4:W1:Y:S01]  /*1cd0*/  SYNCS.PHASECHK.TRANS64.TRYWAIT P0, [UR8+0x28], R2 ;  /* 0x00002802ff0075a7 */ /* 0x0008620008001108 */
[----:B------:R-:W-:Y:S01]  /*1ce0*/  USHF.L.U32 UR8, UR20, 0xd, URZ ;  /* 0x0000000d14087899 */ /* 0x000fe200080006ff */
[----:B------:R-:W-:Y:S01]  /*1cf0*/  UMOV UR19, 0x10000000 ;  /* 0x1000000000137882 */ /* 0x000fe20000000000 */
[----:B------:R-:W-:-:S02]  /*1d00*/  UMOV UR12, UR36 ;  /* 0x00000024000c7c82 */ /* 0x000fc40008000000 */
[----:B------:R-:W-:Y:S02]  /*1d10*/  ULEA UR32, UR7, UR8, 0x1 ;  /* 0x0000000807207291 */ /* 0x000fe4000f8e08ff */
[----:B------:R-:W-:Y:S02]  /*1d20*/  UIADD3 UR8, UPT, UPT, UR4, 0xe300, UR8 ;  /* 0x0000e30004087890 */ /* 0x000fe4000fffe008 */
[----:B------:R-:W-:Y:S01]  /*1d30*/  UIADD3 UR32, UPT, UPT, UR4, 0x4300, UR32 ;  /* 0x0000430004207890 */ /* 0x000fe2000fffe020 */
[----:B------:R-:W-:Y:S01]  /*1d40*/  UMOV UR9, UR33 ;  /* 0x0000002100097c82 */ /* 0x000fe20008000000 */
[----:B------:R-:W-:Y:S01]  /*1d50*/  UMOV UR28, UR21 ;  /* 0x00000015001c7c82 */ /* 0x000fe20008000000 */
[----:B------:R-:W-:-:S06]  /*1d60*/  UMOV UR20, UR26 ;  /* 0x0000001a00147c82 */ /* 0x000fcc0008000000 */
[----:B------:R2:W-:Y:S01]  /*1d70*/  UTMALDG.3D.MULTICAST.2CTA [UR32], [UR38], UR17, desc[UR18] ;  /* 0x00001220260073b4 */ /* 0x0005e20008211811 */
[----:B------:R3:W-:Y:S01]  /*1d80*/  UTMALDG.3D.2CTA [UR8], [UR30], desc[UR18] ;  /* 0x000012081e0075b4 */ /* 0x0007e20008211000 */
[----:B--2---:R-:W-:Y:S02]  /*1d90*/  UIADD3 UR35, UPT, UPT, UR35, 0x40, URZ ;  /* 0x0000004023237890 */ /* 0x004fe4000fffe0ff */
[----:B---3--:R-:W-:Y:S01]  /*1da0*/  UIADD3 UR11, UPT, UPT, UR11, 0x40, URZ ;  /* 0x000000400b0b7890 */ /* 0x008fe2000fffe0ff */
[----:B----4-:R-:W-:Y:S11]  /*1db0*/  BRA.U UP2, `(.L_x_31) ;  /* 0xfffffffd02487547 */ /* 0x010ff6000b83ffff */
.L_x_25:
[----:B------:R-:W-:Y:S01]  /*1dc0*/  ULEA UR8, UR26, UR4, 0x3 ;  /* 0x000000041a087291 */ /* 0x000fe2000f8e18ff */
[----:B-1----:R-:W-:Y:S01]  /*1dd0*/  SHF.L.U32 R2, R15, 0x1f, RZ ;  /* 0x0000001f0f027819 */ /* 0x002fe200000006ff */
[----:B------:R-:W-:Y:S01]  /*1de0*/  @!P1 SYNCS.ARRIVE.TRANS64.A1T0 RZ, [UR4+0x98], RZ ;  /* 0x000098ffffff99a7 */ /* 0x000fe20008100004 */
[----:B------:R-:W-:-:S06]  /*1df0*/  UISETP.GT.AND UP0, UPT, UR15, UR14, UPT ;  /* 0x0000000e0f00728c */ /* 0x000fcc000bf04270 */
[----:B--2---:R1:W2:Y:S03]  /*1e00*/  SYNCS.PHASECHK.TRANS64.TRYWAIT P0, [UR8+0x28], R2 ;  /* 0x00002802ff0075a7 */ /* 0x0042a60008001108 */
[----:B------:R-:W-:Y:S05]  /*1e10*/  BRA.U !UP0, `(.L_x_32) ;  /* 0x0000000108c47547 */ /* 0x000fea000b800000 */
[----:B------:R-:W-:Y:S01]  /*1e20*/  UIADD3 UR29, UPT, UPT, UR27, UR28, URZ ;  /* 0x0000001c1b1d7290 */ /* 0x000fe2000fffe0ff */
[----:B------:R-:W-:-:S11]  /*1e30*/  UMOV UR31, UR26 ;  /* 0x0000001a001f7c82 */ /* 0x000fd60008000000 */
.L_x_38:
[----:B------:R-:W-:Y:S01]  /*1e40*/  ULEA UR17, UR31, UR4, 0x3 ;  /* 0x000000041f117291 */ /* 0x000fe2000f8e18ff */
[----:B--2---:R-:W-:Y:S01]  /*1e50*/  @P5 MOV R3, 0x8000 ;  /* 0x0000800000035802 */ /* 0x004fe20000000f00 */
[----:B-12---:R-:W-:Y:S10]  /*1e60*/  @P0 BRA `(.L_x_33) ;  /* 0x00000000000c0947 */ /* 0x006ff40003800000 */
[----:B------:R-:W-:-:S04]  /*1e70*/  SHF.L.U32 R5, R15, 0x1f, RZ ;  /* 0x0000001f0f057819 */ /* 0x000fc800000006ff */
[----:B------:R-:W2:Y:S02]  /*1e80*/  SYNCS.PHASECHK.TRANS64.TRYWAIT P0, [UR17+0x28], R5 ;  /* 0x00002805ff0075a7 */ /* 0x000ea40008001111 */
[----:B--2---:R-:W-:Y:S05]  /*1e90*/  @!P0 BRA `(.L_x_34) ;  /* 0x0000006800f48947 */ /* 0x004fea0003800000 */
.L_x_33:
[----:B------:R2:W-:Y:S01]  /*1ea0*/  @P5 SYNCS.ARRIVE.TRANS64 RZ, [UR17], R3 ;  /* 0x00000003ffff59a7 */ /* 0x0005e20008000011 */
[----:B------:R-:W-:-:S04]  /*1eb0*/  ULOP3.LUT UR8, UR25, 0x2, URZ, 0xfc, !UPT ;  /* 0x0000000219087892 */ /* 0x000fc8000f8efcff */
[----:B------:R-:W-:-:S09]  /*1ec0*/  UISETP.NE.AND UP0, UPT, UR8, 0x2, UPT ;  /* 0x000000020800788c */ /* 0x000fd2000bf05270 */
[----:B------:R-:W-:Y:S05]  /*1ed0*/  BRA.U UP0, `(.L_x_35) ;  /* 0x0000000100047547 */ /* 0x000fea000b800000 */
[----:B------:R-:W-:Y:S05]  /*1ee0*/  BPT.TRAP 0x1 ;  /* 0x000000040000795c */ /* 0x000fea0000300000 */
.L_x_35:
[----:B------:R-:W-:Y:S04]  /*1ef0*/  BSSY.RECONVERGENT B0, `(.L_x_36) ;  /* 0x0000003000007945 */ /* 0x000fe80003800200 */
[----:B------:R-:W-:Y:S05]  /*1f00*/  @!P4 BRA `(.L_x_37) ;  /* 0x000000000004c947 */ /* 0x000fea0003800000 */
[----:B------:R-:W-:Y:S05]  /*1f10*/  BPT.TRAP 0x1 ;  /* 0x000000040000795c */ /* 0x000fea0000300000 */
.L_x_37:
[----:B------:R-:W-:Y:S05]  /*1f20*/  BSYNC.RECONVERGENT B0 ;  /* 0x0000000000007941 */ /* 0x000fea0003800200 */
.L_x_36:
[----:B------:R-:W-:Y:S02]  /*1f30*/  UIADD3 UR26, UPT, UPT, UR31, 0x1, URZ ;  /* 0x000000011f1a7890 */ /* 0x000fe4000fffe0ff */
[----:B------:R-:W-:Y:S02]  /*1f40*/  UIADD3 UR40, UP1, UPT, UR22, 0x80, URZ ;  /* 0x0000008016287890 */ /* 0x000fe4000ff3e0ff */
[----:B------:R-:W-:Y:S02]  /*1f50*/  UISETP.NE.AND UP0, UPT, UR26, 0x5, UPT ;  /* 0x000000051a00788c */ /* 0x000fe4000bf05270 */
[----:B------:R-:W-:Y:S02]  /*1f60*/  USHF.L.U32 UR11, UR28, 0x6, URZ ;  /* 0x000000061c0b7899 */ /* 0x000fe400080006ff */
[----:B------:R-:W-:Y:S02]  /*1f70*/  USEL UR9, URZ, 0x1, UP0 ;  /* 0x00000001ff097887 */ /* 0x000fe40008000000 */
[----:B------:R-:W-:-:S02]  /*1f80*/  USEL UR26, UR26, URZ, UP0 ;  /* 0x000000ff1a1a7287 */ /* 0x000fc40008000000 */
[----:B------:R-:W-:Y:S02]  /*1f90*/  UIADD3 UR38, UP0, UPT, UR22, 0x180, URZ ;  /* 0x0000018016267890 */ /* 0x000fe4000ff1e0ff */
[----:B------:R-:W-:Y:S01]  /*1fa0*/  ULEA UR8, UR26, UR4, 0x3 ;  /* 0x000000041a087291 */ /* 0x000fe2000f8e18ff */
[----:B------:R-:W-:Y:S01]  /*1fb0*/  LOP3.LUT R15, R15, UR9, RZ, 0x3c, !PT ;  /* 0x000000090f0f7c12 */ /* 0x000fe2000f8e3cff */
[----:B------:R-:W-:Y:S02]  /*1fc0*/  ULOP3.LUT UR17, UR17, 0xfefffff8, URZ, 0xc0, !UPT ;  /* 0xfefffff811117892 */ /* 0x000fe4000f8ec0ff */
[----:B------:R-:W-:Y:S01]  /*1fd0*/  UIADD3 UR19, UPT, UPT, UR6, UR11, URZ ;  /* 0x0000000b06137290 */ /* 0x000fe2000fffe0ff */
[----:B-1----:R-:W-:Y:S01]  /*1fe0*/  SHF.L.U32 R2, R15, 0x1f, RZ ;  /* 0x0000001f0f027819 */ /* 0x002fe200000006ff */
[----:B------:R-:W-:Y:S02]  /*1ff0*/  UIADD3.X UR41, UPT, UPT, URZ, UR23, URZ, UP1, !UPT ;  /* 0x00000017ff297290 */ /* 0x000fe40008ffe4ff */
[----:B------:R-:W-:Y:S01]  /*2000*/  UPRMT UR30, URZ, 0x5410, UR5 ;  /* 0x00005410ff1e7896 */ /* 0x000fe20008000005 */
[----:B------:R4:W1:Y:S01]  /*2010*/  SYNCS.PHASECHK.TRANS64.TRYWAIT P0, [UR8+0x28], R2 ;  /* 0x00002802ff0075a7 */ /* 0x0008620008001108 */
[----:B------:R-:W-:-:S02]  /*2020*/  USHF.L.U32 UR8, UR31, 0xd, URZ ;  /* 0x0000000d1f087899 */ /* 0x000fc400080006ff */
[----:B------:R-:W-:Y:S02]  /*2030*/  UIADD3.X UR39, UPT, UPT, URZ, UR23, URZ, UP0, !UPT ;  /* 0x00000017ff277290 */ /* 0x000fe400087fe4ff */
[----:B------:R-:W-:Y:S02]  /*2040*/  ULEA UR16, UR7, UR8, 0x1 ;  /* 0x0000000807107291 */ /* 0x000fe4000f8e08ff */
[----:B------:R-:W-:Y:S02]  /*2050*/  UIADD3 UR8, UPT, UPT, UR4, 0xe300, UR8 ;  /* 0x0000e30004087890 */ /* 0x000fe4000fffe008 */
[----:B------:R-:W-:Y:S01]  /*2060*/  UIADD3 UR16, UPT, UPT, UR4, 0x4300, UR16 ;  /* 0x0000430004107890 */ /* 0x000fe2000fffe010 */
[----:B------:R-:W-:Y:S01]  /*2070*/  UMOV UR32, 0x0 ;  /* 0x0000000000207882 */ /* 0x000fe20000000000 */
[----:B------:R-:W-:Y:S01]  /*2080*/  UMOV UR33, 0x10000000 ;  /* 0x1000000000217882 */ /* 0x000fe20000000000 */
[----:B------:R-:W-:Y:S01]  /*2090*/  UMOV UR18, UR34 ;  /* 0x0000002200127c82 */ /* 0x000fe20008000000 */
[----:B------:R-:W-:Y:S01]  /*20a0*/  UMOV UR20, UR36 ;  /* 0x0000002400147c82 */ /* 0x000fe20008000000 */
[----:B------:R-:W-:Y:S01]  /*20b0*/  UMOV UR12, UR36 ;  /* 0x00000024000c7c82 */ /* 0x000fe20008000000 */
[----:B------:R-:W-:Y:S01]  /*20c0*/  UMOV UR9, UR17 ;  /* 0x0000001100097c82 */ /* 0x000fe20008000000 */
[----:B------:R-:W-:-:S02]  /*20d0*/  UIADD3 UR28, UPT, UPT, UR28, 0x1, URZ ;  /* 0x000000011c1c7890 */ /* 0x000fc4000fffe0ff */
[----:B------:R4:W-:Y:S01]  /*20e0*/  UTMALDG.3D.MULTICAST.2CTA [UR16], [UR40], UR30, desc[UR32] ;  /* 0x00002010280073b4 */ /* 0x0009e2000821181e */
[----:B------:R-:W-:Y:S01]  /*20f0*/  UMOV UR31, UR26 ;  /* 0x0000001a001f7c82 */ /* 0x000fe20008000000 */
[----:B------:R-:W-:Y:S01]  /*2100*/  UISETP.NE.AND UP0, UPT, UR28, UR29, UPT ;  /* 0x0000001d1c00728c */ /* 0x000fe2000bf05270 */
[----:B------:R4:W-:Y:S08]  /*2110*/  UTMALDG.3D.2CTA [UR8], [UR38], desc[UR32] ;  /* 0x00002008260075b4 */ /* 0x0009f00008211000 */
[----:B----4-:R-:W-:Y:S05]  /*2120*/  BRA.U UP0, `(.L_x_38) ;  /* 0xfffffffd00447547 */ /* 0x010fea000b83ffff */
.L_x_32:
[----:B-1----:R-:W-:Y:S01]  /*2130*/  LEA R2, R14, UR4, 0x3 ;  /* 0x000000040e027c11 */ /* 0x002fe2000f8e18ff */
[----:B------:R-:W-:Y:S01]  /*2140*/  NOP ;  /* 0x0000000000007918 */ /* 0x000fe20000000000 */
[----:B--2---:R-:W-:Y:S02]  /*2150*/  SHF.L.U32 R3, R12, 0x1f, RZ ;  /* 0x0000001f0c037819 */ /* 0x004fe400000006ff */
[----:B------:R-:W-:Y:S02]  /*2160*/  LEA R4, R14, UR4, 0x4 ;  /* 0x000000040e047c11 */ /* 0x000fe4000f8e20ff */
[----:B------:R-:W1:Y:S02]  /*2170*/  SYNCS.PHASECHK.TRANS64.TRYWAIT P0, [R2+URZ+0xa0], R3 ;  /* 0x0000a003020075a7 */ /* 0x000e6400080011ff */
[----:B-1----:R-:W-:Y:S05]  /*2180*/  @!P0 BRA `(.L_x_39) ;  /* 0x0000006800508947 */ /* 0x002fea0003800000 */
.L_x_153:
[----:B------:R-:W2:Y:S01]  /*2190*/  LDS.128 R4, [R4+0x130] ;  /* 0x0001300004047984 */ /* 0x000ea20000000c00 */
[----:B------:R-:W-:Y:S01]  /*21a0*/  ISETP.GE.AND P0, PT, R26, 0x1, PT ;  /* 0x000000011a00780c */ /* 0x000fe20003f06270 */
[----:B-1----:R-:W-:Y:S01]  /*21b0*/  VIADD R2, R2, 0xb0 ;  /* 0x000000b002027836 */ /* 0x002fe20000000000 */
[----:B------:R-:W-:Y:S01]  /*21c0*/  @!PT LDS RZ, [RZ] ;  /* 0x00000000fffff984 */ /* 0x000fe20000000800 */
[----:B------:R-:W-:Y:S01]  /*21d0*/  @!PT LDS RZ, [RZ] ;  /* 0x00000000fffff984 */ /* 0x000fe20000000800 */
[----:B------:R-:W-:Y:S01]  /*21e0*/  @!PT LDS RZ, [RZ] ;  /* 0x00000000fffff984 */ /* 0x000fe20000000800 */
[----:B------:R-:W-:Y:S01]  /*21f0*/  @!PT LDS RZ, [RZ] ;  /* 0x00000000fffff984 */ /* 0x000fe20000000800 */
[----:B------:R1:W-:Y:S06]  /*2200*/  MEMBAR.ALL.CTA ;  /* 0x0000000000007992 */ /* 0x0003ec0000008000 */
[----:B-1----:R-:W1:Y:S01]  /*2210*/  FENCE.VIEW.ASYNC.S ;  /* 0x00000000000073c6 */ /* 0x002e620000000000 */
[----:B------:R-:W-:-:S04]  /*2220*/  PRMT R2, RZ, 0x654, R2 ;  /* 0x00000654ff027816 */ /* 0x000fc80000000002 */
[----:B-1----:R1:W-:Y:S01]  /*2230*/  SYNCS.ARRIVE.TRANS64.RED.A1T0 RZ, [R2+URZ], RZ ;  /* 0x000000ff02ff79a7 */ /* 0x0023e200081004ff */
[----:B--2---:R-:W-:-:S13]  /*2240*/  LOP3.LUT P2, RZ, R6, 0x1, RZ, 0xc0, !PT ;  /* 0x0000000106ff7812 */ /* 0x004fda000784c0ff */
[----:B------:R-:W-:Y:S01]  /*2250*/  @P2 SHF.R.U32.HI R3, RZ, 0x10, R5 ;  /* 0x00000010ff032819 */ /* 0x000fe20000011605 */
[----:B------:R-:W-:Y:S01]  /*2260*/  VOTEU.ANY UP0, P2 ;  /* 0x0000000000ff7886 */ /* 0x000fe20001000100 */
[----:B------:R-:W-:Y:S02]  /*2270*/  @P2 MOV R13, R4 ;  /* 0x00000004000d2202 */ /* 0x000fe40000000f00 */
[----:B------:R-:W-:Y:S02]  /*2280*/  @P2 R2UR.BROADCAST UR8, R3 ;  /* 0x00000000030822ca */ /* 0x000fe400008e0000 */
[----:B------:R-:W-:-:S11]  /*2290*/  @P2 LOP3.LUT R11, R5, 0xffff, RZ, 0xc0, !PT ;  /* 0x0000ffff050b2812 */ /* 0x000fd600078ec0ff */
[----:B------:R-:W-:Y:S01]  /*22a0*/  @UP0 UMOV UR36, UR8 ;  /* 0x0000000800240c82 */ /* 0x000fe20008000000 */
[----:B-1----:R-:W-:Y:S05]  /*22b0*/  @!P0 BRA `(.L_x_40) ;  /* 0x0000000000b88947 */ /* 0x002fea0003800000 */
[----:B------:R-:W3:Y:S01]  /*22c0*/  LDC.64 R4, c[0x0][0xb18] ;  /* 0x0002c600ff047b82 */ /* 0x000ee20000000a00 */
[----:B------:R-:W-:-:S07]  /*22d0*/  ISETP.NE.AND P3, PT, R26, 0x1, PT ;  /* 0x000000011a00780c */ /* 0x000fce0003f65270 */
[----:B------:R-:W1:Y:S08]  /*22e0*/  LDC.64 R6, c[0x0][0xb10] ;  /* 0x0002c400ff067b82 */ /* 0x000e700000000a00 */
[----:B------:R-:W2:Y:S08]  /*22f0*/  LDC R17, c[0x0][0xb20] ;  /* 0x0002c800ff117b82 */ /* 0x000eb00000000800 */
[----:B------:R-:W4:Y:S01]  /*2300*/  LDC R18, c[0x0][0xb0c] ;  /* 0x0002c300ff127b82 */ /* 0x000f220000000800 */
[----:B---3--:R-:W-:Y:S01]  /*2310*/  IMAD.HI.U32 R22, R0, R5, RZ ;  /* 0x0000000500167227 */ /* 0x008fe200078e00ff */
[----:B------:R-:W-:-:S06]  /*2320*/  ISETP.NE.AND P0, PT, R4, 0x1, PT ;  /* 0x000000010400780c */ /* 0x000fcc0003f05270 */
[----:B------:R-:W3:Y:S01]  /*2330*/  LDC.64 R2, c[0x0][0xb28] ;  /* 0x0002ca00ff027b82 */ /* 0x000ee20000000a00 */
[----:B-1----:R-:W-:-:S04]  /*2340*/  IMAD.HI.U32 R20, R9, R6, RZ ;  /* 0x0000000609147227 */ /* 0x002fc800078e00ff */
[----:B------:R-:W-:Y:S01]  /*2350*/  IMAD.HI.U32 R24, R13, R6, RZ ;  /* 0x000000060d187227 */ /* 0x000fe200078e00ff */
[----:B------:R-:W-:Y:S02]  /*2360*/  SHF.R.U32.HI R20, RZ, R7, R20 ;  /* 0x00000007ff147219 */ /* 0x000fe40000011614 */
[----:B--2---:R-:W-:Y:S01]  /*2370*/  SHF.R.U32.HI R19, RZ, R17, R22 ;  /* 0x00000011ff137219 */ /* 0x004fe20000011616 */
[----:B------:R-:W-:Y:S01]  /*2380*/  IMAD.HI.U32 R22, R11, R5, RZ ;  /* 0x000000050b167227 */ /* 0x000fe200078e00ff */
[----:B------:R-:W-:Y:S02]  /*2390*/  SHF.R.U32.HI R24, RZ, R7, R24 ;  /* 0x00000007ff187219 */ /* 0x000fe40000011618 */
[----:B------:R-:W-:Y:S02]  /*23a0*/  SEL R19, R0, R19, !P0 ;  /* 0x0000001300137207 */ /* 0x000fe40004000000 */
[----:B------:R-:W-:Y:S02]  /*23b0*/  SHF.R.U32.HI R22, RZ, R17, R22 ;  /* 0x00000011ff167219 */ /* 0x000fe40000011616 */
[----:B----4-:R-:W-:-:S02]  /*23c0*/  ISETP.NE.AND P1, PT, R18, 0x1, PT ;  /* 0x000000011200780c */ /* 0x010fc40003f25270 */
[----:B------:R-:W-:Y:S02]  /*23d0*/  SEL R5, R11, R22, !P0 ;  /* 0x000000160b057207 */ /* 0x000fe40004000000 */
[----:B------:R-:W-:Y:S02]  /*23e0*/  SEL R21, R9, R20, !P1 ;  /* 0x0000001409157207 */ /* 0x000fe40004800000 */
[----:B------:R-:W-:Y:S01]  /*23f0*/  SEL R7, R13, R24, !P1 ;  /* 0x000000180d077207 */ /* 0x000fe20004800000 */
[----:B---3--:R-:W-:Y:S01]  /*2400*/  IMAD.HI.U32 R20, R19, R2, RZ ;  /* 0x0000000213147227 */ /* 0x008fe200078e00ff */
[----:B------:R-:W-:-:S03]  /*2410*/  IADD3 R17, PT, PT, -R5, RZ, RZ ;  /* 0x000000ff05117210 */ /* 0x000fc60007ffe1ff */
        /* <DEDUP_REMOVED lines=11> */
[----:B------:R-:W-:-:S04]  /*24d0*/  @!P0 IMAD.HI.U32 R20, R7, R2, RZ ;  /* 0x0000000207148227 */ /* 0x000fc800078e00ff */
[----:B------:R-:W-:Y:S01]  /*24e0*/  IMAD.MOV R2, RZ, RZ, -R6 ;  /* 0x000000ffff027224 */ /* 0x000fe200078e0a06 */
[----:B------:R-:W-:-:S03]  /*24f0*/  @!P0 SHF.R.U32.HI R20, RZ, R3, R20 ;  /* 0x00000003ff148219 */ /* 0x000fc60000011614 */
[----:B------:R-:W-:Y:S01]  /*2500*/  IMAD R2, R26, R2, R5 ;  /* 0x000000021a027224 */ /* 0x000fe200078e0205 */
        /* <DEDUP_REMOVED lines=9> */
.L_x_40:
[----:B------:R-:W1:Y:S02]  /*25a0*/  LDCU UR8, c[0x0][0xb30] ;  /* 0x00016600ff0877ac */ /* 0x000e640008000800 */
[----:B-1----:R-:W-:-:S09]  /*25b0*/  UISETP.NE.AND UP0, UPT, UR8, 0x1, UPT ;  /* 0x000000010800788c */ /* 0x002fd2000bf05270 */
[----:B------:R-:W-:Y:S05]  /*25c0*/  BRA.U UP0, `(.L_x_41) ;  /* 0x0000000100407547 */ /* 0x000fea000b800000 */
[----:B------:R-:W1:Y:S08]  /*25d0*/  LDC.64 R4, c[0x0][0xb10] ;  /* 0x0002c400ff047b82 */ /* 0x000e700000000a00 */
[----:B------:R-:W2:Y:S08]  /*25e0*/  LDC.64 R2, c[0x0][0xb18] ;  /* 0x0002c600ff027b82 */ /* 0x000eb00000000a00 */
[----:B------:R-:W4:Y:S08]  /*25f0*/  LDC R6, c[0x0][0xb20] ;  /* 0x0002c800ff067b82 */ /* 0x000f300000000800 */
[----:B------:R-:W3:Y:S01]  /*2600*/  LDC R18, c[0x0][0xb0c] ;  /* 0x0002c300ff127b82 */ /* 0x000ee20000000800 */
[----:B-1----:R-:W-:-:S05]  /*2610*/  IMAD.HI.U32 R4, R13, R4, RZ ;  /* 0x000000040d047227 */ /* 0x002fca00078e00ff */
[----:B------:R-:W-:Y:S01]  /*2620*/  SHF.R.U32.HI R4, RZ, R5, R4 ;  /* 0x00000005ff047219 */ /* 0x000fe20000011604 */
[----:B--2---:R-:W-:Y:S01]  /*2630*/  IMAD.HI.U32 R3, R11, R3, RZ ;  /* 0x000000030b037227 */ /* 0x004fe200078e00ff */
[----:B------:R-:W-:-:S04]  /*2640*/  ISETP.NE.AND P0, PT, R2, 0x1, PT ;  /* 0x000000010200780c */ /* 0x000fc80003f05270 */
[----:B----4-:R-:W-:-:S04]  /*2650*/  SHF.R.U32.HI R6, RZ, R6, R3 ;  /* 0x00000006ff067219 */ /* 0x010fc80000011603 */
[----:B------:R-:W-:Y:S02]  /*2660*/  SEL R3, R11, R6, !P0 ;  /* 0x000000060b037207 */ /* 0x000fe40004000000 */
[----:B---3--:R-:W-:-:S04]  /*2670*/  ISETP.NE.AND P1, PT, R18, 0x1, PT ;  /* 0x000000011200780c */ /* 0x008fc80003f25270 */
[----:B------:R-:W-:-:S05]  /*2680*/  SEL R4, R13, R4, !P1 ;  /* 0x000000040d047207 */ /* 0x000fca0004800000 */
[----:B------:R-:W-:Y:S02]  /*2690*/  IMAD.IADD R5, R3, 0x1, -R4 ;  /* 0x0000000103057824 */ /* 0x000fe400078e0a04 */
[----:B------:R-:W-:Y:S02]  /*26a0*/  IMAD.IADD R3, R4, 0x1, -R3 ;  /* 0x0000000104037824 */ /* 0x000fe400078e0a03 */
[----:B------:R-:W-:Y:S02]  /*26b0*/  IMAD R13, R5, R18, R13 ;  /* 0x00000012050d7224 */ /* 0x000fe400078e020d */
[----:B------:R-:W-:-:S07]  /*26c0*/  IMAD R11, R3, R2, R11 ;  /* 0x00000002030b7224 */ /* 0x000fce00078e020b */
.L_x_41:
[----:B------:R-:W-:Y:S01]  /*26d0*/  VIADD R14, R14, 0x1 ;  /* 0x000000010e0e7836 */ /* 0x000fe20000000000 */
[----:B------:R-:W-:Y:S01]  /*26e0*/  PLOP3.LUT P1, PT, PT, PT, PT, 0x80, 0x8 ;  /* 0x000000000008781c */ /* 0x000fe20003f2f070 */
[----:B------:R-:W-:Y:S02]  /*26f0*/  IMAD.IADD R37, R13, 0x1, R60 ;  /* 0x000000010d257824 */ /* 0x000fe400078e023c */
[----:B------:R-:W-:Y:S01]  /*2700*/  IMAD.IADD R34, R11, 0x1, R58 ;  /* 0x000000010b227824 */ /* 0x000fe200078e023a */
[----:B------:R-:W-:-:S04]  /*2710*/  ISETP.NE.AND P0, PT, R14, 0x2, PT ;  /* 0x000000020e00780c */ /* 0x000fc80003f05270 */
[----:B------:R-:W-:Y:S02]  /*2720*/  SEL R3, RZ, 0x1, P0 ;  /* 0x00000001ff037807 */ /* 0x000fe40000000000 */
[----:B------:R-:W-:Y:S02]  /*2730*/  SEL R14, R14, RZ, P0 ;  /* 0x000000ff0e0e7207 */ /* 0x000fe40000000000 */
[----:B------:R-:W-:Y:S01]  /*2740*/  LOP3.LUT R12, R12, R3, RZ, 0x3c, !PT ;  /* 0x000000030c0c7212 */ /* 0x000fe200078e3cff */
[----:B------:R-:W-:Y:S06]  /*2750*/  @P2 BRA `(.L_x_42) ;  /* 0xfffffff000502947 */ /* 0x000fec000383ffff */
[----:B------:R-:W-:Y:S01]  /*2760*/  UIADD3 UR4, UPT, UPT, UR4, 0x28, URZ ;  /* 0x0000002804047890 */ /* 0x000fe2000fffe0ff */
[----:B------:R-:W-:-:S03]  /*2770*/  SHF.L.U32 R3, R15, 0x1f, RZ ;  /* 0x0000001f0f037819 */ /* 0x000fc600000006ff */
[----:B------:R-:W-:-:S09]  /*2780*/  ULEA UR5, UR26, UR4, 0x3 ;  /* 0x000000041a057291 */ /* 0x000fd2000f8e18ff */
[----:B------:R-:W1:Y:S02]  /*2790*/  SYNCS.PHASECHK.TRANS64.TRYWAIT P0, [UR5], R3 ;  /* 0x00000003ff0075a7 */ /* 0x000e640008001105 */
[----:B-1----:R-:W-:Y:S05]  /*27a0*/  @!P0 BRA `(.L_x_43) ;  /* 0x0000006000dc8947 */ /* 0x002fea0003800000 */
.L_x_155:
[----:B------:R-:W-:-:S04]  /*27b0*/  UIADD3 UR6, UPT, UPT, UR26, 0x1, URZ ;  /* 0x000000011a067890 */ /* 0x000fc8000fffe0ff */
[----:B------:R-:W-:-:S04]  /*27c0*/  UISETP.NE.AND UP0, UPT, UR6, 0x5, UPT ;  /* 0x000000050600788c */ /* 0x000fc8000bf05270 */
[----:B------:R-:W-:Y:S02]  /*27d0*/  USEL UR7, URZ, 0x1, UP0 ;  /* 0x00000001ff077887 */ /* 0x000fe40008000000 */
[----:B------:R-:W-:-:S04]  /*27e0*/  USEL UR6, UR6, URZ, UP0 ;  /* 0x000000ff06067287 */ /* 0x000fc80008000000 */
[----:B------:R-:W-:Y:S01]  /*27f0*/  ULEA UR5, UR6, UR4, 0x3 ;  /* 0x0000000406057291 */ /* 0x000fe2000f8e18ff */
[----:B------:R-:W-:-:S04]  /*2800*/  LOP3.LUT R2, R15, UR7, RZ, 0x3c, !PT ;  /* 0x000000070f027c12 */ /* 0x000fc8000f8e3cff */
[----:B-1----:R-:W-:-:S04]  /*2810*/  SHF.L.U32 R3, R2, 0x1f, RZ ;  /* 0x0000001f02037819 */ /* 0x002fc800000006ff */
[----:B------:R-:W1:Y:S02]  /*2820*/  SYNCS.PHASECHK.TRANS64.TRYWAIT P0, [UR5], R3 ;  /* 0x00000003ff0075a7 */ /* 0x000e640008001105 */
[----:B-1----:R-:W-:Y:S05]  /*2830*/  @!P0 BRA `(.L_x_44) ;  /* 0x0000006000d08947 */ /* 0x002fea0003800000 */
.L_x_157:
        /* <DEDUP_REMOVED lines=9> */
.L_x_159:
        /* <DEDUP_REMOVED lines=9> */
.L_x_161:
[----:B------:R-:W-:-:S04]  /*2960*/  UIADD3 UR6, UPT, UPT, UR6, 0x1, URZ ;  /* 0x0000000106067890 */ /* 0x000fc8000fffe0ff */
[----:B------:R-:W-:-:S04]  /*2970*/  UISETP.NE.AND UP0, UPT, UR6, 0x5, UPT ;  /* 0x000000050600788c */ /* 0x000fc8000bf05270 */
[----:B------:R-:W-:Y:S02]  /*2980*/  USEL UR5, URZ, 0x1, UP0 ;  /* 0x00000001ff057887 */ /* 0x000fe40008000000 */
[----:B------:R-:W-:-:S04]  /*2990*/  USEL UR6, UR6, URZ, UP0 ;  /* 0x000000ff06067287 */ /* 0x000fc80008000000 */
[----:B------:R-:W-:Y:S01]  /*29a0*/  ULEA UR6, UR6, UR4, 0x3 ;  /* 0x0000000406067291 */ /* 0x000fe2000f8e18ff */
[----:B-1----:R-:W-:-:S04]  /*29b0*/  LOP3.LUT R3, R2, UR5, RZ, 0x3c, !PT ;  /* 0x0000000502037c12 */ /* 0x002fc8000f8e3cff */
[----:B------:R-:W-:Y:S01]  /*29c0*/  SHF.L.U32 R3, R3, 0x1f, RZ ;  /* 0x0000001f03037819 */ /* 0x000fe200000006ff */
[----:B---3--:R-:W-:-:S07]  /*29d0*/  IMAD.U32 R0, RZ, RZ, UR6 ;  /* 0x00000006ff007e24 */ /* 0x008fce000f8e00ff */
.L_x_47:
[----:B-1----:R1:W2:Y:S02]  /*29e0*/  SYNCS.PHASECHK.TRANS64.TRYWAIT P0, [R0+URZ], R3 ;  /* 0x00000003000075a7 */ /* 0x0022a400080011ff */
[----:B--2---:R-:W-:Y:S05]  /*29f0*/  @!P0 NANOSLEEP.SYNCS 0x989680 ;  /* 0x009896800000895d */ /* 0x004fea0003900000 */
[----:B------:R-:W2:Y:S02]  /*2a00*/  @!P0 SYNCS.PHASECHK.TRANS64 P0, [R0+URZ], R3 ;  /* 0x00000003000085a7 */ /* 0x000ea400080010ff */
[----:B--2---:R-:W-:Y:S05]  /*2a10*/  @P0 EXIT ;  /* 0x000000000000094d */ /* 0x004fea0003800000 */
[----:B------:R-:W-:Y:S05]  /*2a20*/  BRA `(.L_x_47) ;  /* 0xfffffffc00ec7947 */ /* 0x000fea000383ffff */
.L_x_22:
[----:B------:R-:W-:-:S04]  /*2a30*/  UISETP.NE.AND UP0, UPT, UR37, URZ, UPT ;  /* 0x000000ff2500728c */ /* 0x000fc8000bf05270 */
[----:B------:R-:W-:-:S09]  /*2a40*/  UISETP.NE.OR UP0, UPT, UR10, 0x1, UP0 ;  /* 0x000000010a00788c */ /* 0x000fd20008705670 */
[----:B------:R-:W-:Y:S05]  /*2a50*/  BRA.U UP0, `(.L_x_48) ;  /* 0x00000005004c7547 */ /* 0x000fea000b800000 */
[----:B------:R-:W-:Y:S01]  /*2a60*/  HFMA2 R11, -RZ, RZ, 0, 0 ;  /* 0x00000000ff0b7431 */ /* 0x000fe200000001ff */
[----:B------:R-:W-:Y:S01]  /*2a70*/  ISETP.GE.U32.AND P2, PT, R10, 0x4, PT ;  /* 0x000000040a00780c */ /* 0x000fe20003f46070 */
[----:B------:R-:W-:Y:S01]  /*2a80*/  IMAD.MOV.U32 R12, RZ, RZ, 0x1 ;  /* 0x00000001ff0c7424 */ /* 0x000fe200078e00ff */
[----:B------:R-:W-:Y:S01]  /*2a90*/  CS2R R8, SRZ ;  /* 0x0000000000087805 */ /* 0x000fe2000001ff00 */
[----:B------:R-:W-:Y:S01]  /*2aa0*/  IMAD.MOV.U32 R3, RZ, RZ, RZ ;  /* 0x000000ffff037224 */ /* 0x000fe200078e00ff */
[----:B------:R-:W-:Y:S01]  /*2ab0*/  UMOV UR4, 0x400 ;  /* 0x0000040000047882 */ /* 0x000fe20000000000 */
[----:B------:R-:W-:Y:S01]  /*2ac0*/  UMOV UR6, URZ ;  /* 0x000000ff00067c82 */ /* 0x000fe20008000000 */
[----:B------:R-:W-:-:S12]  /*2ad0*/  ULEA UR37, UR37, UR4, 0x18 ;  /* 0x0000000425257291 */ /* 0x000fd8000f8ec0ff */
.L_x_52:
[----:B------:R-:W-:Y:S02]  /*2ae0*/  LEA R0, R3, UR37, 0x3 ;  /* 0x0000002503007c11 */ /* 0x000fe4000f8e18ff */
[----:B------:R-:W-:-:S03]  /*2af0*/  SHF.L.U32 R5, R8, 0x1f, RZ ;  /* 0x0000001f08057819 */ /* 0x000fc600000006ff */
[----:B------:R-:W-:Y:S01]  /*2b00*/  VIADD R4, R0, 0x110 ;  /* 0x0000011000047836 */ /* 0x000fe20000000000 */
[----:B------:R-:W1:Y:S02]  /*2b10*/  SYNCS.PHASECHK.TRANS64.TRYWAIT P0, [R0+URZ+0x100], R5 ;  /* 0x00010005000075a7 */ /* 0x000e6400080011ff */
[----:B-1----:R-:W-:Y:S05]  /*2b20*/  @!P0 BRA `(.L_x_49) ;  /* 0x00000060005c8947 */ /* 0x002fea0003800000 */
.L_x_162:
[----:B------:R-:W-:Y:S01]  /*2b30*/  ULEA UR5, UR6, UR37, 0x3 ;  /* 0x0000002506057291 */ /* 0x000fe2000f8e18ff */
[----:B------:R-:W-:Y:S01]  /*2b40*/  PRMT R4, RZ, 0x654, R4 ;  /* 0x00000654ff047816 */ /* 0x000fe20000000004 */
[----:B-1----:R-:W-:Y:S01]  /*2b50*/  @!P2 IMAD.MOV.U32 R5, RZ, RZ, 0x10 ;  /* 0x00000010ff05a424 */ /* 0x002fe200078e00ff */
[----:B------:R-:W-:Y:S01]  /*2b60*/  SHF.L.U32 R7, R12, 0x1f, RZ ;  /* 0x0000001f0c077819 */ /* 0x000fe200000006ff */
[----:B------:R-:W-:Y:S01]  /*2b70*/  UIADD3 UR4, UPT, UPT, UR5, 0xa0, URZ ;  /* 0x000000a005047890 */ /* 0x000fe2000fffe0ff */
[----:B------:R1:W-:Y:S05]  /*2b80*/  SYNCS.ARRIVE.TRANS64.RED.A1T0 RZ, [R4+URZ], RZ ;  /* 0x000000ff04ff79a7 */ /* 0x0003ea00081004ff */
[----:B------:R-:W-:Y:S01]  /*2b90*/  IMAD.U32 R13, RZ, RZ, UR4 ;  /* 0x00000004ff0d7e24 */ /* 0x000fe2000f8e00ff */
[----:B------:R-:W2:Y:S04]  /*2ba0*/  SYNCS.PHASECHK.TRANS64.TRYWAIT P0, [UR5+0xb0], R7 ;  /* 0x0000b007ff0075a7 */ /* 0x000ea80008001105 */
[----:B------:R-:W-:Y:S01]  /*2bb0*/  PRMT R13, R10, 0x654, R13 ;  /* 0x000006540a0d7816 */ /* 0x000fe2000000000d */
[----:B-12---:R-:W-:Y:S06]  /*2bc0*/  @!P0 BRA `(.L_x_50) ;  /* 0x0000006000488947 */ /* 0x006fec0003800000 */
.L_x_164:
[----:B------:R-:W-:Y:S01]  /*2bd0*/  ULEA UR4, UR6, UR37, 0x4 ;  /* 0x0000002506047291 */ /* 0x000fe2000f8e20ff */
[----:B------:R-:W-:Y:S01]  /*2be0*/  SEL R2, R13, R2, !P2 ;  /* 0x000000020d027207 */ /* 0x000fe20005000000 */
[----:B------:R-:W-:Y:S01]  /*2bf0*/  UIADD3 UR5, UPT, UPT, UR5, 0xa0, URZ ;  /* 0x000000a005057890 */ /* 0x000fe2000fffe0ff */
[----:B-1----:R-:W-:Y:S01]  /*2c00*/  LEA R0, R11, UR37, 0x3 ;  /* 0x000000250b007c11 */ /* 0x002fe2000f8e18ff */
[----:B------:R-:W-:Y:S01]  /*2c10*/  UIADD3 UR4, UPT, UPT, UR4, 0x130, URZ ;  /* 0x0000013004047890 */ /* 0x000fe2000fffe0ff */
[----:B------:R1:W-:Y:S01]  /*2c20*/  @!P2 SYNCS.ARRIVE.TRANS64.RED RZ, [R2+URZ], R5 ;  /* 0x0000000502ffa9a7 */ /* 0x0003e200080004ff */
[----:B------:R-:W-:Y:S01]  /*2c30*/  UIADD3 UR6, UPT, UPT, UR6, 0x1, URZ ;  /* 0x0000000106067890 */ /* 0x000fe2000fffe0ff */
[----:B------:R-:W-:-:S03]  /*2c40*/  VIADD R3, R3, 0x1 ;  /* 0x0000000103037836 */ /* 0x000fc60000000000 */
[----:B------:R-:W-:Y:S02]  /*2c50*/  UISETP.NE.AND UP0, UPT, UR6, 0x2, UPT ;  /* 0x000000020600788c */ /* 0x000fe4000bf05270 */
[----:B------:R-:W-:Y:S01]  /*2c60*/  ISETP.NE.AND P0, PT, R3, 0x2, PT ;  /* 0x000000020300780c */ /* 0x000fe20003f05270 */
[----:B------:R-:W-:Y:S06]  /*2c70*/  UGETNEXTWORKID.BROADCAST [UR4], [UR5] ;  /* 0x00000000040073ca */ /* 0x000fec0008000100 */
[----:B------:R-:W-:Y:S02]  /*2c80*/  USEL UR4, URZ, 0x1, UP0 ;  /* 0x00000001ff047887 */ /* 0x000fe40008000000 */
[----:B------:R-:W-:-:S04]  /*2c90*/  USEL UR6, UR6, URZ, UP0 ;  /* 0x000000ff06067287 */ /* 0x000fc80008000000 */
[----:B------:R-:W-:Y:S02]  /*2ca0*/  LOP3.LUT R12, R12, UR4, RZ, 0x3c, !PT ;  /* 0x000000040c0c7c12 */ /* 0x000fe4000f8e3cff */
[----:B-1----:R-:W-:-:S04]  /*2cb0*/  SHF.L.U32 R5, R9, 0x1f, RZ ;  /* 0x0000001f09057819 */ /* 0x002fc800000006ff */
[----:B------:R-:W1:Y:S02]  /*2cc0*/  SYNCS.PHASECHK.TRANS64.TRYWAIT P1, [R0+URZ+0xa0], R5 ;  /* 0x0000a005000075a7 */ /* 0x000e6400080211ff */
[----:B-1----:R-:W-:Y:S05]  /*2cd0*/  @!P1 BRA `(.L_x_51) ;  /* 0x00000060001c9947 */ /* 0x002fea0003800000 */
.L_x_165:
[----:B------:R-:W-:Y:S01]  /*2ce0*/  LEA R4, R11, UR37, 0x4 ;  /* 0x000000250b047c11 */ /* 0x000fe2000f8e20ff */
[----:B-1----:R-:W-:Y:S01]  /*2cf0*/  VIADD R0, R0, 0xb0 ;  /* 0x000000b000007836 */ /* 0x002fe20000000000 */
[----:B------:R-:W-:Y:S01]  /*2d00*/  SEL R3, R3, RZ, P0 ;  /* 0x000000ff03037207 */ /* 0x000fe20000000000 */
[----:B------:R-:W-:-:S03]  /*2d10*/  VIADD R11, R11, 0x1 ;  /* 0x000000010b0b7836 */ /* 0x000fc60000000000 */
[----:B------:R-:W1:Y:S01]  /*2d20*/  LDS.128 R4, [R4+0x130] ;  /* 0x0001300004047984 */ /* 0x000e620000000c00 */
[----:B------:R-:W-:Y:S02]  /*2d30*/  PRMT R0, RZ, 0x654, R0 ;  /* 0x00000654ff007816 */ /* 0x000fe40000000000 */
[C---:B------:R-:W-:Y:S01]  /*2d40*/  ISETP.NE.AND P1, PT, R11.reuse, 0x2, PT ;  /* 0x000000020b00780c */ /* 0x040fe20003f25270 */
[----:B------:R-:W-:Y:S01]  /*2d50*/  @!PT LDS RZ, [RZ] ;  /* 0x00000000fffff984 */ /* 0x000fe20000000800 */
[----:B------:R-:W-:Y:S01]  /*2d60*/  @!PT LDS RZ, [RZ] ;  /* 0x00000000fffff984 */ /* 0x000fe20000000800 */
[----:B------:R-:W-:Y:S01]  /*2d70*/  @!PT LDS RZ, [RZ] ;  /* 0x00000000fffff984 */ /* 0x000fe20000000800 */
[----:B------:R-:W-:Y:S01]  /*2d80*/  @!PT LDS RZ, [RZ] ;  /* 0x00000000fffff984 */ /* 0x000fe20000000800 */
[----:B------:R2:W-:Y:S06]  /*2d90*/  MEMBAR.ALL.CTA ;  /* 0x0000000000007992 */ /* 0x0005ec0000008000 */
[----:B--2---:R-:W2:Y:S01]  /*2da0*/  FENCE.VIEW.ASYNC.S ;  /* 0x00000000000073c6 */ /* 0x004ea20000000000 */
[----:B------:R-:W-:Y:S01]  /*2db0*/  SEL R11, R11, RZ, P1 ;  /* 0x000000ff0b0b7207 */ /* 0x000fe20000800000 */
[----:B--2---:R2:W-:Y:S01]  /*2dc0*/  SYNCS.ARRIVE.TRANS64.RED.A1T0 RZ, [R0+URZ], RZ ;  /* 0x000000ff00ff79a7 */ /* 0x0045e200081004ff */
[----:B-1----:R-:W-:-:S02]  /*2dd0*/  LOP3.LUT P3, RZ, R6, 0x1, RZ, 0xc0, !PT ;  /* 0x0000000106ff7812 */ /* 0x002fc4000786c0ff */
[----:B------:R-:W-:-:S04]  /*2de0*/  SEL R5, RZ, 0x1, P0 ;  /* 0x00000001ff057807 */ /* 0x000fc80000000000 */
[----:B------:R-:W-:Y:S02]  /*2df0*/  LOP3.LUT R8, R8, R5, RZ, 0x3c, !PT ;  /* 0x0000000508087212 */ /* 0x000fe400078e3cff */
[----:B--2---:R-:W-:-:S04]  /*2e00*/  SEL R0, RZ, 0x1, P1 ;  /* 0x00000001ff007807 */ /* 0x004fc80000800000 */
[----:B------:R-:W-:Y:S01]  /*2e10*/  LOP3.LUT R9, R9, R0, RZ, 0x3c, !PT ;  /* 0x0000000009097212 */ /* 0x000fe200078e3cff */
[----:B------:R-:W-:Y:S06]  /*2e20*/  @P3 BRA `(.L_x_52) ;  /* 0xfffffffc002c3947 */ /* 0x000fec000383ffff */
[----:B------:R-:W-:Y:S01]  /*2e30*/  ULEA UR5, UR6, UR37, 0x3 ;  /* 0x0000002506057291 */ /* 0x000fe2000f8e18ff */
[----:B------:R-:W-:-:S08]  /*2e40*/  SHF.L.U32 R3, R12, 0x1f, RZ ;  /* 0x0000001f0c037819 */ /* 0x000fd000000006ff */
[----:B------:R-:W1:Y:S02]  /*2e50*/  SYNCS.PHASECHK.TRANS64 P0, [UR5+0xb0], R3 ;  /* 0x0000b003ff0075a7 */ /* 0x000e640008001005 */
[----:B-1----:R-:W-:Y:S05]  /*2e60*/  @P0 BRA `(.L_x_53) ;  /* 0x0000000000080947 */ /* 0x002fea0003800000 */
[----:B------:R-:W1:Y:S02]  /*2e70*/  SYNCS.PHASECHK.TRANS64.TRYWAIT P0, [UR5+0xb0], R3 ;  /* 0x0000b003ff0075a7 */ /* 0x000e640008001105 */
[----:B-1----:R-:W-:Y:S05]  /*2e80*/  @!P0 BRA `(.L_x_54) ;  /* 0x0000005c00c48947 */ /* 0x002fea0003800000 */
.L_x_53:
[----:B------:R-:W-:-:S04]  /*2e90*/  UIADD3 UR4, UPT, UPT, UR6, 0x1, URZ ;  /* 0x0000000106047890 */ /* 0x000fc8000fffe0ff */
[----:B------:R-:W-:-:S04]  /*2ea0*/  UISETP.NE.AND UP0, UPT, UR4, 0x2, UPT ;  /* 0x000000020400788c */ /* 0x000fc8000bf05270 */
[----:B------:R-:W-:Y:S02]  /*2eb0*/  USEL UR7, URZ, 0x1, UP0 ;  /* 0x00000001ff077887 */ /* 0x000fe40008000000 */
[----:B------:R-:W-:-:S04]  /*2ec0*/  USEL UR4, UR4, URZ, UP0 ;  /* 0x000000ff04047287 */ /* 0x000fc80008000000 */
[----:B------:R-:W-:Y:S01]  /*2ed0*/  ULEA UR4, UR4, UR37, 0x3 ;  /* 0x0000002504047291 */ /* 0x000fe2000f8e18ff */
[----:B-1----:R-:W-:-:S04]  /*2ee0*/  LOP3.LUT R3, R12, UR7, RZ, 0x3c, !PT ;  /* 0x000000070c037c12 */ /* 0x002fc8000f8e3cff */
[----:B------:R-:W-:-:S04]  /*2ef0*/  SHF.L.U32 R0, R3, 0x1f, RZ ;  /* 0x0000001f03007819 */ /* 0x000fc800000006ff */
[----:B------:R-:W1:Y:S02]  /*2f00*/  SYNCS.PHASECHK.TRANS64 P0, [UR4+0xb0], R0 ;  /* 0x0000b000ff0075a7 */ /* 0x000e640008001004 */
[----:B-1----:R-:W-:Y:S05]  /*2f10*/  @P0 EXIT ;  /* 0x000000000000094d */ /* 0x002fea0003800000 */
[----:B------:R-:W-:Y:S02]  /*2f20*/  SHF.L.U32 R3, R3, 0x1f, RZ ;  /* 0x0000001f03037819 */ /* 0x000fe400000006ff */
[----:B------:R-:W-:-:S07]  /*2f30*/  MOV R0, UR4 ;  /* 0x0000000400007c02 */ /* 0x000fce0008000f00 */
.L_x_55:
[----:B-1----:R1:W2:Y:S02]  /*2f40*/  SYNCS.PHASECHK.TRANS64.TRYWAIT P0, [R0+URZ+0xb0], R3 ;  /* 0x0000b003000075a7 */ /* 0x0022a400080011ff */
[----:B--2---:R-:W-:Y:S05]  /*2f50*/  @!P0 NANOSLEEP.SYNCS 0x989680 ;  /* 0x009896800000895d */ /* 0x004fea0003900000 */
[----:B------:R-:W2:Y:S02]  /*2f60*/  @!P0 SYNCS.PHASECHK.TRANS64 P0, [R0+URZ+0xb0], R3 ;  /* 0x0000b003000085a7 */ /* 0x000ea400080010ff */
[----:B--2---:R-:W-:Y:S05]  /*2f70*/  @P0 EXIT ;  /* 0x000000000000094d */ /* 0x004fea0003800000 */
[----:B------:R-:W-:Y:S05]  /*2f80*/  BRA `(.L_x_55) ;  /* 0xfffffffc00ec7947 */ /* 0x000fea000383ffff */
.L_x_48:
[----:B------:R-:W-:Y:S05]  /*2f90*/  BRA.U UP3, `(.L_x_56) ;  /* 0x0000001103d07547 */ /* 0x000fea000b800000 */
[----:B------:R-:W-:Y:S01]  /*2fa0*/  UMOV UR4, 0x40 ;  /* 0x0000004000047882 */ /* 0x000fe20000000000 */
[----:B------:R-:W-:Y:S01]  /*2fb0*/  NOP ;  /* 0x0000000000007918 */ /* 0x000fe20000000000 */
[----:B------:R-:W-:Y:S01]  /*2fc0*/  ULEA UR4, UR37, UR4, 0x18 ;  /* 0x0000000425047291 */ /* 0x000fe2000f8ec0ff */
[----:B------:R-:W-:Y:S02]  /*2fd0*/  UMOV UR5, 0x400 ;  /* 0x0000040000057882 */ /* 0x000fe40000000000 */
[----:B------:R-:W-:-:S06]  /*2fe0*/  ULEA UR37, UR37, UR5, 0x18 ;  /* 0x0000000525257291 */ /* 0x000fcc000f8ec0ff */
[----:B------:R-:W1:Y:S02]  /*2ff0*/  LDS.U8 R2, [UR4+0x1c] ;  /* 0x00001c04ff027984 */ /* 0x000e640008000000 */
[----:B-1----:R-:W-:-:S13]  /*3000*/  ISETP.NE.AND P0, PT, R2, RZ, PT ;  /* 0x000000ff0200720c */ /* 0x002fda0003f05270 */
[----:B------:R-:W-:Y:S05]  /*3010*/  @P0 BRA `(.L_x_57) ;  /* 0x0000000400080947 */ /* 0x000fea0003800000 */
[----:B------:R-:W-:Y:S02]  /*3020*/  UISETP.NE.U32.AND UP0, UPT, UR9, 0x1, UPT ;  /* 0x000000010900788c */ /* 0x000fe4000bf05070 */
[----:B------:R-:W-:-:S07]  /*3030*/  UIADD3 UR6, UPT, UPT, UR4, 0x8, URZ ;  /* 0x0000000804067890 */ /* 0x000fce000fffe0ff */
[----:B------:R-:W-:Y:S05]  /*3040*/  BRA.U !UP0, `(.L_x_58) ;  /* 0x00000001089c7547 */ /* 0x000fea000b800000 */
[----:B------:R-:W-:Y:S01]  /*3050*/  ELECT P0, URZ, PT ;  /* 0x0000000000ff782f */ /* 0x000fe20003800000 */
[----:B------:R-:W-:-:S12]  /*3060*/  BSSY B0, `(.L_x_58) ;  /* 0x0000025000007945 */ /* 0x000fd80003800000 */
[----:B------:R-:W-:Y:S05]  /*3070*/  @!P0 BRA `(.L_x_59) ;  /* 0x00000000008c8947 */ /* 0x000fea0003800000 */
[----:B------:R-:W-:-:S05]  /*3080*/  UMOV UR5, 0x10 ;  /* 0x0000001000057882 */ /* 0x000fca0000000000 */
[----:B------:R-:W-:Y:S04]  /*3090*/  DEPBAR.LE SB1, 0x36 ;  /* 0x00009d800000791a */ /* 0x000fe80000000000 */
[----:B------:R-:W1:Y:S02]  /*30a0*/  UTCATOMSWS.2CTA.FIND_AND_SET.ALIGN UP1, UR5, UR5 ;  /* 0x00000005000575e3 */ /* 0x000e640008220800 */
[----:B-1----:R-:W-:Y:S01]  /*30b0*/  MOV R11, UR5 ;  /* 0x00000005000b7c02 */ /* 0x002fe20008000f00 */
[----:B------:R-:W-:Y:S06]  /*30c0*/  BRA.U UP1, `(.L_x_60) ;  /* 0x0000000101187547 */ /* 0x000fec000b800000 */
.L_x_61:
[----:B------:R-:W-:Y:S05]  /*30d0*/  NANOSLEEP 0x64 ;  /* 0x000000640000795d */ /* 0x000fea0003800000 */
[----:B------:R-:W-:-:S05]  /*30e0*/  UMOV UR5, 0x10 ;  /* 0x0000001000057882 */ /* 0x000fca0000000000 */
[----:B------:R-:W-:Y:S04]  /*30f0*/  DEPBAR.LE SB1, 0x36 ;  /* 0x00009d800000791a */ /* 0x000fe80000000000 */
[----:B------:R-:W1:Y:S02]  /*3100*/  UTCATOMSWS.2CTA.FIND_AND_SET.ALIGN UP1, UR5, UR5 ;  /* 0x00000005000575e3 */ /* 0x000e640008220800 */
[----:B-1----:R-:W-:Y:S01]  /*3110*/  MOV R11, UR5 ;  /* 0x00000005000b7c02 */ /* 0x002fe20008000f00 */
[----:B------:R-:W-:Y:S05]  /*3120*/  BRA.U !UP1, `(.L_x_61) ;  /* 0xfffffffd09e87547 */ /* 0x000fea000b83ffff */
.L_x_60:
[----:B------:R-:W1:Y:S01]  /*3130*/  LDS R5, [UR4+0x10] ;  /* 0x00001004ff057984 */ /* 0x000e620008000800 */
[----:B------:R-:W-:Y:S01]  /*3140*/  IMAD.U32 R3, RZ, RZ, UR37 ;  /* 0x00000025ff037e24 */ /* 0x000fe2000f8e00ff */
[----:B------:R-:W-:-:S03]  /*3150*/  MOV R2, UR8 ;  /* 0x0000000800027c02 */ /* 0x000fc60008000f00 */
[----:B------:R-:W-:Y:S01]  /*3160*/  VIADD R3, R3, 0x150 ;  /* 0x0000015003037836 */ /* 0x000fe20000000000 */
[----:B-1----:R-:W-:-:S04]  /*3170*/  SHF.L.U32 R5, R5, 0x1f, RZ ;  /* 0x0000001f05057819 */ /* 0x002fc800000006ff */
[----:B------:R-:W1:Y:S02]  /*3180*/  SYNCS.PHASECHK.TRANS64.TRYWAIT P0, [UR4+0x8], R5 ;  /* 0x00000805ff0075a7 */ /* 0x000e640008001104 */
[----:B-1----:R-:W-:Y:S05]  /*3190*/  @P0 BRA `(.L_x_62) ;  /* 0x0000000000080947 */ /* 0x002fea0003800000 */
[----:B------:R-:W1:Y:S02]  /*31a0*/  SYNCS.PHASECHK.TRANS64.TRYWAIT P0, [UR4+0x8], R5 ;  /* 0x00000805ff0075a7 */ /* 0x000e640008001104 */
[----:B-1----:R-:W-:Y:S05]  /*31b0*/  @!P0 BRA `(.L_x_63) ;  /* 0x0000005c00108947 */ /* 0x002fea0003800000 */
.L_x_62:
[----:B-1----:R-:W-:Y:S01]  /*31c0*/  HFMA2 R4, -RZ, RZ, 0, 5.9604644775390625e-08 ;  /* 0x00000001ff047431 */ /* 0x002fe200000001ff */
[----:B------:R-:W-:Y:S01]  /*31d0*/  UPRMT UR5, UR8, 0x654, UR6 ;  /* 0x0000065408057896 */ /* 0x000fe20008000006 */
[----:B------:R-:W-:Y:S01]  /*31e0*/  IMAD.MOV.U32 R6, RZ, RZ, 0xffff ;  /* 0x0000ffffff067424 */ /* 0x000fe200078e00ff */
[----:B------:R-:W-:Y:S01]  /*31f0*/  PRMT R2, R2, 0x654, R3 ;  /* 0x0000065402027816 */ /* 0x000fe20000000003 */
[----:B------:R-:W-:Y:S02]  /*3200*/  IMAD.MOV.U32 R5, RZ, RZ, 0x4 ;  /* 0x00000004ff057424 */ /* 0x000fe400078e00ff */
[----:B------:R-:W-:Y:S01]  /*3210*/  IMAD.SHL.U32 R9, R11, 0x20, RZ ;  /* 0x000000200b097824 */ /* 0x000fe200078e00ff */
[----:B------:R-:W-:Y:S02]  /*3220*/  MOV R3, UR5 ;  /* 0x0000000500037c02 */ /* 0x000fe40008000f00 */
[-C--:B------:R-:W-:Y:S01]  /*3230*/  SHF.L.U32 R7, R6, R11.reuse, RZ ;  /* 0x0000000b06077219 */ /* 0x080fe200000006ff */
[----:B------:R1:W-:Y:S01]  /*3240*/  SYNCS.ARRIVE.TRANS64.RED RZ, [UR5], R5 ;  /* 0x00000005ffff79a7 */ /* 0x0003e20008000405 */
[----:B------:R-:W-:Y:S01]  /*3250*/  SHF.L.U32 R6, R4, R11, RZ ;  /* 0x0000000b04067219 */ /* 0x000fe200000006ff */
[----:B------:R1:W-:Y:S04]  /*3260*/  STS [UR37+0x150], R9 ;  /* 0x00015009ff007988 */ /* 0x0003e80008000825 */
[----:B------:R1:W-:Y:S04]  /*3270*/  STAS [R2.64], R11 ;  /* 0x0000000b02007dbd */ /* 0x0003e8000c0008ff */
[----:B------:R1:W-:Y:S04]  /*3280*/  ATOMS.OR RZ, [UR4+0x14], R7 ;  /* 0x00001407ffff798c */ /* 0x0003e8000b000004 */
[----:B------:R1:W-:Y:S04]  /*3290*/  ATOMS.OR RZ, [UR4+0x18], R6 ;  /* 0x00001806ffff798c */ /* 0x0003e8000b000004 */
[----:B------:R1:W-:Y:S02]  /*32a0*/  ATOMS.XOR RZ, [UR4+0x10], R4 ;  /* 0x00001004ffff798c */ /* 0x0003e4000b800004 */
.L_x_59:
[----:B------:R-:W-:Y:S05]  /*32b0*/  BSYNC B0 ;  /* 0x0000000000007941 */ /* 0x000fea0003800000 */
.L_x_58:
[----:B------:R-:W-:Y:S05]  /*32c0*/  BRA.U UP0, `(.L_x_64) ;  /* 0x00000001006c7547 */ /* 0x000fea000b800000 */
[----:B------:R-:W-:-:S03]  /*32d0*/  UMOV UR5, 0xffffffff ;  /* 0xffffffff00057882 */ /* 0x000fc60000000000 */
[----:B------:R-:W-:Y:S05]  /*32e0*/  BRA.DIV UR5, `(.L_x_65) ;  /* 0x0000005a05dc7947 */ /* 0x000fea000b800000 */
[----:B------:R-:W-:-:S13]  /*32f0*/  ELECT P6, URZ, PT ;  /* 0x0000000000ff782f */ /* 0x000fda00038c0000 */
.L_x_169:
[----:B------:R-:W-:Y:S05]  /*3300*/  @!P6 BRA `(.L_x_64) ;  /* 0x00000000005ce947 */ /* 0x000fea0003800000 */
[----:B-1----:R-:W1:Y:S02]  /*3310*/  LDS R3, [UR4+0x10] ;  /* 0x00001004ff037984 */ /* 0x002e640008000800 */
[----:B-1----:R-:W-:-:S04]  /*3320*/  SHF.L.U32 R3, R3, 0x1f, RZ ;  /* 0x0000001f03037819 */ /* 0x002fc800000006ff */
[----:B------:R-:W1:Y:S02]  /*3330*/  SYNCS.PHASECHK.TRANS64.TRYWAIT P0, [UR4+0x8], R3 ;  /* 0x00000803ff0075a7 */ /* 0x000e640008001104 */
[----:B-1----:R-:W-:Y:S05]  /*3340*/  @P0 BRA `(.L_x_66) ;  /* 0x0000000000080947 */ /* 0x002fea0003800000 */
[----:B------:R-:W1:Y:S02]  /*3350*/  SYNCS.PHASECHK.TRANS64.TRYWAIT P0, [UR4+0x8], R3 ;  /* 0x00000803ff0075a7 */ /* 0x000e640008001104 */
[----:B-1----:R-:W-:Y:S05]  /*3360*/  @!P0 BRA `(.L_x_67) ;  /* 0x0000005800dc8947 */ /* 0x002fea0003800000 */
.L_x_66:
[----:B------:R-:W2:Y:S01]  /*3370*/  LDS R5, [UR37+0x150] ;  /* 0x00015025ff057984 */ /* 0x000ea20008000800 */
[----:B-1----:R-:W-:Y:S02]  /*3380*/  HFMA2 R2, -RZ, RZ, 0, 5.9604644775390625e-08 ;  /* 0x00000001ff027431 */ /* 0x002fe400000001ff */
[----:B------:R-:W-:Y:S01]  /*3390*/  IMAD.MOV.U32 R3, RZ, RZ, 0xffff ;  /* 0x0000ffffff037424 */ /* 0x000fe200078e00ff */
[----:B------:R-:W-:Y:S01]  /*33a0*/  UPRMT UR5, UR8, 0x654, UR6 ;  /* 0x0000065408057896 */ /* 0x000fe20008000006 */
[----:B--2---:R-:W-:-:S03]  /*33b0*/  IMAD.SHL.U32 R4, R5, 0x20, RZ ;  /* 0x0000002005047824 */ /* 0x004fc600078e00ff */
[-C--:B------:R-:W-:Y:S02]  /*33c0*/  SHF.L.U32 R3, R3, R5.reuse, RZ ;  /* 0x0000000503037219 */ /* 0x080fe400000006ff */
[----:B------:R-:W-:Y:S01]  /*33d0*/  SHF.L.U32 R5, R2, R5, RZ ;  /* 0x0000000502057219 */ /* 0x000fe200000006ff */
[----:B------:R2:W-:Y:S04]  /*33e0*/  STS [UR37+0x150], R4 ;  /* 0x00015004ff007988 */ /* 0x0005e80008000825 */
[----:B------:R2:W-:Y:S04]  /*33f0*/  ATOMS.OR RZ, [UR4+0x14], R3 ;  /* 0x00001403ffff798c */ /* 0x0005e8000b000004 */
[----:B------:R2:W-:Y:S01]  /*3400*/  ATOMS.OR RZ, [UR4+0x18], R5 ;  /* 0x00001805ffff798c */ /* 0x0005e2000b000004 */
[----:B------:R-:W-:Y:S03]  /*3410*/  SYNCS.ARRIVE.TRANS64.RED.A1T0 RZ, [UR5], RZ ;  /* 0x000000ffffff79a7 */ /* 0x000fe60008100405 */
[----:B------:R2:W-:Y:S01]  /*3420*/  ATOMS.XOR RZ, [UR4+0x10], R2 ;  /* 0x00001002ffff798c */ /* 0x0005e2000b800004 */
[----:B------:R-:W-:Y:S05]  /*3430*/  BRA `(.L_x_64) ;  /* 0x0000000000107947 */ /* 0x000fea0003800000 */
.L_x_57:
[----:B------:R-:W-:-:S05]  /*3440*/  MOV R2, 0xffffffff ;  /* 0xffffffff00027802 */ /* 0x000fca0000000f00 */
[----:B------:R1:W-:Y:S02]  /*3450*/  STS [UR37+0x150], R2 ;  /* 0x00015002ff007988 */ /* 0x0003e40008000825 */
[----:B-1----:R-:W-:Y:S02]  /*3460*/  MOV R2, 0x3480 ;  /* 0x0000348000027802 */ /* 0x002fe40000000f00 */
[----:B-----5:R-:W-:Y:S05]  /*3470*/  CALL.REL.NOINC `($__internal_1_$__cuda_sm10x_tcgen05_guardrail_trap_phase_invalid_during_alloc) ;  /* 0x0000006000b07944 */ /* 0x020fea0003c00000 */
.L_x_64:
[----:B------:R-:W-:Y:S05]  /*3480*/  WARPSYNC.ALL ;  /* 0x0000000000007948 */ /* 0x000fea0003800000 */
[----:B------:R-:W3:Y:S01]  /*3490*/  S2UR UR5, SR_CgaCtaId ;  /* 0x00000000000579c3 */ /* 0x000ee20000008800 */
[----:B------:R-:W-:Y:S01]  /*34a0*/  UMOV UR4, 0x400 ;  /* 0x0000040000047882 */ /* 0x000fe20000000000 */
[----:B------:R-:W-:-:S06]  /*34b0*/  NOP ;  /* 0x0000000000007918 */ /* 0x000fcc0000000000 */
[----:B------:R-:W-:Y:S06]  /*34c0*/  BAR.ARV 0x6, 0xa0 ;  /* 0x0182800000007b1d */ /* 0x000fec0000002000 */
[----:B------:R-:W4:Y:S01]  /*34d0*/  LDCU UR6, c[0x0][0x38c] ;  /* 0x00007180ff0677ac */ /* 0x000f220008000800 */
[----:B------:R-:W-:Y:S01]  /*34e0*/  LOP3.LUT R0, R0, 0xffff, RZ, 0xc0, !PT ;  /* 0x0000ffff00007812 */ /* 0x000fe200078ec0ff */
[----:B-1----:R-:W-:Y:S01]  /*34f0*/  IMAD.MOV.U32 R9, RZ, RZ, 0x1 ;  /* 0x00000001ff097424 */ /* 0x002fe200078e00ff */
[----:B------:R-:W-:Y:S01]  /*3500*/  LOP3.LUT R8, R8, 0xffff, RZ, 0xc0, !PT ;  /* 0x0000ffff08087812 */ /* 0x000fe200078ec0ff */
[----:B------:R-:W-:Y:S01]  /*3510*/  UMOV UR17, URZ ;  /* 0x000000ff00117c82 */ /* 0x000fe20008000000 */
[----:B------:R-:W-:Y:S01]  /*3520*/  R2UR UR11, R0 ;  /* 0x00000000000b72ca */ /* 0x000fe200000e0000 */
[----:B------:R-:W-:Y:S01]  /*3530*/  UMOV UR16, URZ ;  /* 0x000000ff00107c82 */ /* 0x000fe20008000000 */
[----:B------:R-:W-:Y:S01]  /*3540*/  R2UR UR12, R8 ;  /* 0x00000000080c72ca */ /* 0x000fe200000e0000 */
[----:B------:R-:W-:Y:S01]  /*3550*/  IMAD.MOV.U32 R8, RZ, RZ, RZ ;  /* 0x000000ffff087224 */ /* 0x000fe200078e00ff */
[----:B------:R-:W-:Y:S01]  /*3560*/  UMOV UR15, URZ ;  /* 0x000000ff000f7c82 */ /* 0x000fe20008000000 */
[----:B---3--:R-:W-:-:S02]  /*3570*/  ULEA UR5, UR5, UR4, 0x18 ;  /* 0x0000000405057291 */ /* 0x008fc4000f8ec0ff */
[----:B------:R-:W-:Y:S02]  /*3580*/  UISETP.NE.AND UP2, UPT, UR9, URZ, UPT ;  /* 0x000000ff0900728c */ /* 0x000fe4000bf45270 */
[----:B------:R-:W-:Y:S02]  /*3590*/  UIADD3 UR20, UPT, UPT, UR5, 0x4300, URZ ;  /* 0x0000430005147890 */ /* 0x000fe4000fffe0ff */
[----:B------:R-:W-:Y:S02]  /*35a0*/  UIADD3 UR19, UPT, UPT, UR5, 0xe300, URZ ;  /* 0x0000e30005137890 */ /* 0x000fe4000fffe0ff */
[----:B----4-:R-:W-:Y:S01]  /*35b0*/  UIADD3 UR6, UPT, UPT, UR6, 0x3f, URZ ;  /* 0x0000003f06067890 */ /* 0x010fe2000fffe0ff */
[----:B--2---:R-:W1:Y:S01]  /*35c0*/  LDS R2, [UR5+0x150] ;  /* 0x00015005ff027984 */ /* 0x004e620008000800 */
[----:B------:R-:W-:Y:S02]  /*35d0*/  USHF.R.U32.HI UR20, URZ, 0x4, UR20 ;  /* 0x00000004ff147899 */ /* 0x000fe40008011614 */
[----:B------:R-:W-:-:S02]  /*35e0*/  USHF.R.S32.HI UR4, URZ, 0x1f, UR6 ;  /* 0x0000001fff047899 */ /* 0x000fc40008011406 */
[----:B------:R-:W-:Y:S02]  /*35f0*/  USHF.R.U32.HI UR19, URZ, 0x4, UR19 ;  /* 0x00000004ff137899 */ /* 0x000fe40008011613 */
[----:B------:R-:W-:Y:S01]  /*3600*/  ULEA.HI UR4, UR4, UR6, URZ, 0x6 ;  /* 0x0000000604047291 */ /* 0x000fe2000f8f30ff */
[----:B------:R-:W-:Y:S01]  /*3610*/  UMOV UR28, 0x0 ;  /* 0x00000000001c7882 */ /* 0x000fe20000000000 */
[----:B------:R-:W-:Y:S02]  /*3620*/  UMOV UR29, 0x8218010 ;  /* 0x08218010001d7882 */ /* 0x000fe40000000000 */
[----:B------:R-:W-:Y:S02]  /*3630*/  USHF.R.S32.HI UR4, URZ, 0x6, UR4 ;  /* 0x00000006ff047899 */ /* 0x000fe40008011404 */
[----:B------:R-:W-:Y:S02]  /*3640*/  ULOP3.LUT UR20, UR20, 0x3fff, URZ, 0xc0, !UPT ;  /* 0x00003fff14147892 */ /* 0x000fe4000f8ec0ff */
[----:B------:R-:W-:-:S02]  /*3650*/  UISETP.LT.AND UP0, UPT, UR4, 0x1, UPT ;  /* 0x000000010400788c */ /* 0x000fc4000bf01270 */
[----:B------:R-:W-:Y:S02]  /*3660*/  ULOP3.LUT UR19, UR19, 0x3fff, URZ, 0xc0, !UPT ;  /* 0x00003fff13137892 */ /* 0x000fe4000f8ec0ff */
[----:B------:R-:W-:Y:S01]  /*3670*/  USEL UR18, UR4, 0x1, !UP0 ;  /* 0x0000000104127887 */ /* 0x000fe2000c000000 */
[----:B------:R-:W-:Y:S01]  /*3680*/  UMOV UR26, 0x0 ;  /* 0x00000000001a7882 */ /* 0x000fe20000000000 */
[----:B------:R-:W-:Y:S01]  /*3690*/  UMOV UR27, 0x8218010 ;  /* 0x08218010001b7882 */ /* 0x000fe20000000000 */
[----:B------:R-:W-:Y:S01]  /*36a0*/  UMOV UR24, 0x0 ;  /* 0x0000000000187882 */ /* 0x000fe20000000000 */
[----:B------:R-:W-:Y:S01]  /*36b0*/  UMOV UR25, 0x8218010 ;  /* 0x0821801000197882 */ /* 0x000fe20000000000 */
[----:B------:R-:W-:Y:S01]  /*36c0*/  UMOV UR22, 0x0 ;  /* 0x0000000000167882 */ /* 0x000fe20000000000 */
[----:B------:R-:W-:Y:S01]  /*36d0*/  UMOV UR23, 0x8218010 ;  /* 0x0821801000177882 */ /* 0x000fe20000000000 */
[----:B-1----:R-:W-:Y:S02]  /*36e0*/  R2UR UR21, R2 ;  /* 0x00000000021572ca */ /* 0x002fe400000e0000 */
[----:B------:R-:W-:-:S13]  /*36f0*/  CS2R R2, SRZ ;  /* 0x0000000000027805 */ /* 0x000fda000001ff00 */
.L_x_75:
[C---:B------:R-:W-:Y:S02]  /*3700*/  LEA R0, R8.reuse, UR5, 0x3 ;  /* 0x0000000508007c11 */ /* 0x040fe4000f8e18ff */
[----:B------:R-:W-:Y:S02]  /*3710*/  SHF.L.U32 R5, R3, 0x1f, RZ ;  /* 0x0000001f03057819 */ /* 0x000fe400000006ff */
[----:B------:R-:W-:Y:S02]  /*3720*/  LEA R4, R8, UR5, 0x4 ;  /* 0x0000000508047c11 */ /* 0x000fe4000f8e20ff */
[----:B------:R-:W1:Y:S02]  /*3730*/  SYNCS.PHASECHK.TRANS64.TRYWAIT P0, [R0+URZ+0xa0], R5 ;  /* 0x0000a005000075a7 */ /* 0x000e6400080011ff */
[----:B-1-34-:R-:W-:Y:S05]  /*3740*/  @!P0 BRA `(.L_x_68) ;  /* 0x0000005400fc8947 */ /* 0x01afea0003800000 */
.L_x_170:
[----:B-1----:R-:W1:Y:S01]  /*3750*/  LDS.128 R4, [R4+0x130] ;  /* 0x0001300004047984 */ /* 0x002e620000000c00 */
[----:B------:R-:W-:Y:S02]  /*3760*/  VIADD R0, R0, 0xb0 ;  /* 0x000000b000007836 */ /* 0x000fe40000000000 */
[----:B------:R-:W-:Y:S01]  /*3770*/  VIADD R8, R8, 0x1 ;  /* 0x0000000108087836 */ /* 0x000fe20000000000 */
[----:B------:R-:W-:Y:S01]  /*3780*/  @!PT LDS RZ, [RZ] ;  /* 0x00000000fffff984 */ /* 0x000fe20000000800 */
[----:B------:R-:W-:Y:S01]  /*3790*/  @!PT LDS RZ, [RZ] ;  /* 0x00000000fffff984 */ /* 0x000fe20000000800 */
[----:B------:R-:W-:Y:S01]  /*37a0*/  @!PT LDS RZ, [RZ] ;  /* 0x00000000fffff984 */ /* 0x000fe20000000800 */
[----:B------:R-:W-:Y:S01]  /*37b0*/  @!PT LDS RZ, [RZ] ;  /* 0x00000000fffff984 */ /* 0x000fe20000000800 */
[----:B------:R2:W-:Y:S06]  /*37c0*/  MEMBAR.ALL.CTA ;  /* 0x0000000000007992 */ /* 0x0005ec0000008000 */
[----:B--2---:R-:W2:Y:S01]  /*37d0*/  FENCE.VIEW.ASYNC.S ;  /* 0x00000000000073c6 */ /* 0x004ea20000000000 */
[----:B------:R-:W-:-:S04]  /*37e0*/  PRMT R0, RZ, 0x654, R0 ;  /* 0x00000654ff007816 */ /* 0x000fc80000000000 */
[----:B--2---:R2:W-:Y:S01]  /*37f0*/  SYNCS.ARRIVE.TRANS64.RED.A1T0 RZ, [R0+URZ], RZ ;  /* 0x000000ff00ff79a7 */ /* 0x0045e200081004ff */
[----:B-1----:R-:W-:Y:S01]  /*3800*/  LOP3.LUT P1, RZ, R6, 0x1, RZ, 0xc0, !PT ;  /* 0x0000000106ff7812 */ /* 0x002fe2000782c0ff */
[----:B--2---:R-:W-:-:S12]  /*3810*/  BRA.U UP2, `(.L_x_69) ;  /* 0x0000000502087547 */ /* 0x004fd8000b800000 */
[----:B------:R-:W1:Y:S01]  /*3820*/  LDCU UR6, c[0x0][0x38c] ;  /* 0x00007180ff0677ac */ /* 0x000e620008000800 */
[----:B------:R-:W-:Y:S02]  /*3830*/  PLOP3.LUT P2, PT, PT, PT, PT, 0x80, 0x8 ;  /* 0x000000000008781c */ /* 0x000fe40003f4f070 */
[----:B------:R-:W-:Y:S01]  /*3840*/  SHF.L.U32 R5, R9, 0x1f, RZ ;  /* 0x0000001f09057819 */ /* 0x000fe200000006ff */
[----:B------:R-:W-:Y:S02]  /*3850*/  ULEA UR7, UR17, UR5, 0x3 ;  /* 0x0000000511077291 */ /* 0x000fe4000f8e18ff */
[----:B------:R-:W-:Y:S02]  /*3860*/  ULEA UR10, UR17, UR21, 0x6 ;  /* 0x00000015110a7291 */ /* 0x000fe4000f8e30ff */
[----:B-1----:R-:W-:-:S06]  /*3870*/  UISETP.GE.AND UP0, UPT, UR6, 0x1, UPT ;  /* 0x000000010600788c */ /* 0x002fcc000bf06270 */
[----:B------:R-:W-:-:S05]  /*3880*/  PLOP3.LUT P0, PT, PT, PT, UP0, 0x80, 0x8 ;  /* 0x000000000008781c */ /* 0x000fca0003f0f008 */
[----:B------:R-:W-:-:S08]  /*3890*/  @UP0 ULEA UR6, UR16, UR5, 0x3 ;  /* 0x0000000510060291 */ /* 0x000fd0000f8e18ff */
[----:B------:R-:W-:-:S04]  /*38a0*/  @P0 SHF.L.U32 R0, R2, 0x1f, RZ ;  /* 0x0000001f02000819 */ /* 0x000fc800000006ff */
[----:B------:R1:W2:Y:S01]  /*38b0*/  @P0 SYNCS.PHASECHK.TRANS64.TRYWAIT P2, [UR6], R0 ;  /* 0x00000000ff0005a7 */ /* 0x0002a20008041106 */
[----:B------:R-:W3:Y:S02]  /*38c0*/  SYNCS.PHASECHK.TRANS64.TRYWAIT P0, [UR7+0xe0], R5 ;  /* 0x0000e005ff0075a7 */ /* 0x000ee40008001107 */
[----:B-123--:R-:W-:Y:S05]  /*38d0*/  @!P0 BRA `(.L_x_70) ;  /* 0x0000005400ac8947 */ /* 0x00efea0003800000 */
.L_x_172:
[----:B------:R-:W-:Y:S01]  /*38e0*/  UMOV UR14, UR15 ;  /* 0x0000000f000e7c82 */ /* 0x000fe20008000000 */
[----:B------:R-:W-:Y:S05]  /*38f0*/  BRA.U !UP0, `(.L_x_71) ;  /* 0x0000000108c07547 */ /* 0x000fea000b800000 */
[----:B------:R-:W-:Y:S02]  /*3900*/  UIADD3 UR14, UPT, UPT, UR18, UR15, URZ ;  /* 0x0000000f120e7290 */ /* 0x000fe4000fffe0ff */
[----:B------:R-:W-:Y:S01]  /*3910*/  UPLOP3.LUT UP3, UPT, UPT, UPT, UPT, 0x40, 0x4 ;  /* 0x000000000004789c */ /* 0x000fe20003f6e870 */
[----:B------:R-:W-:Y:S01]  /*3920*/  UMOV UR13, UR4 ;  /* 0x00000004000d7c82 */ /* 0x000fe20008000000 */
[----:B------:R-:W-:-:S09]  /*3930*/  UMOV UR46, UR16 ;  /* 0x00000010002e7c82 */ /* 0x000fd20008000000 */
.L_x_74:
[----:B--2---:R-:W-:Y:S01]  /*3940*/  ULEA UR6, UR46, UR5, 0x3 ;  /* 0x000000052e067291 */ /* 0x004fe2000f8e18ff */
[----:B---3--:R-:W-:Y:S11]  /*3950*/  @P2 BRA `(.L_x_72) ;  /* 0x00000000000c2947 */ /* 0x008ff60003800000 */
[----:B-1----:R-:W-:Y:S04]  /*3960*/  SHF.L.U32 R5, R2, 0x1f, RZ ;  /* 0x0000001f02057819 */ /* 0x002fe800000006ff */
[----:B------:R-:W1:Y:S02]  /*3970*/  SYNCS.PHASECHK.TRANS64.TRYWAIT P0, [UR6], R5 ;  /* 0x00000005ff0075a7 */ /* 0x000e640008001106 */
[----:B-1----:R-:W-:Y:S05]  /*3980*/  @!P0 BRA `(.L_x_73) ;  /* 0x0000005400988947 */ /* 0x002fea0003800000 */
.L_x_72:
[----:B------:R-:W-:Y:S01]  /*3990*/  UISETP.NE.AND UP0, UPT, UR13, 0x1, UPT ;  /* 0x000000010d00788c */ /* 0x000fe2000bf05270 */
[----:B------:R-:W-:Y:S01]  /*39a0*/  PLOP3.LUT P2, PT, PT, PT, PT, 0x80, 0x8 ;  /* 0x000000000008781c */ /* 0x000fe20003f4f070 */
[----:B------:R-:W-:Y:S02]  /*39b0*/  UIADD3 UR16, UPT, UPT, UR46, 0x1, URZ ;  /* 0x000000012e107890 */ /* 0x000fe4000fffe0ff */
[----:B------:R-:W-:Y:S02]  /*39c0*/  ULEA UR32, UR46, UR20, 0x9 ;  /* 0x000000142e207291 */ /* 0x000fe4000f8e48ff */
[----:B------:R-:W-:Y:S01]  /*39d0*/  UISETP.NE.AND UP1, UPT, UR16, 0x5, UPT ;  /* 0x000000051000788c */ /* 0x000fe2000bf25270 */
[----:B------:R-:W-:Y:S01]  /*39e0*/  PLOP3.LUT P0, PT, PT, PT, UP0, 0x80, 0x8 ;  /* 0x000000000008781c */ /* 0x000fe20003f0f008 */
[----:B------:R-:W-:Y:S02]  /*39f0*/  UIADD3 UR44, UPT, UPT, UR32, 0x80, URZ ;  /* 0x00000080202c7890 */ /* 0x000fe4000fffe0ff */
[----:B------:R-:W-:Y:S02]  /*3a00*/  USEL UR31, URZ, 0x1, UP1 ;  /* 0x00000001ff1f7887 */ /* 0x000fe40008800000 */
[----:B------:R-:W-:Y:S02]  /*3a10*/  USEL UR16, UR16, URZ, UP1 ;  /* 0x000000ff10107287 */ /* 0x000fe40008800000 */
[----:B------:R-:W-:Y:S02]  /*3a20*/  UIADD3 UR40, UPT, UPT, UR32, 0x100, URZ ;  /* 0x0000010020287890 */ /* 0x000fe4000fffe0ff */
[----:B------:R-:W-:Y:S01]  /*3a30*/  @UP0 ULEA UR30, UR16, UR5, 0x3 ;  /* 0x00000005101e0291 */ /* 0x000fe2000f8e18ff */
[----:B------:R-:W-:Y:S01]  /*3a40*/  LOP3.LUT R2, R2, UR31, RZ, 0x3c, !PT ;  /* 0x0000001f02027c12 */ /* 0x000fe2000f8e3cff */
[----:B------:R-:W-:Y:S02]  /*3a50*/  UIADD3 UR36, UPT, UPT, UR32, 0x180, URZ ;  /* 0x0000018020247890 */ /* 0x000fe4000fffe0ff */
[----:B------:R-:W-:Y:S01]  /*3a60*/  UIADD3 UR6, UPT, UPT, UR6, 0x28, URZ ;  /* 0x0000002806067890 */ /* 0x000fe2000fffe0ff */
[----:B-1----:R-:W-:Y:S01]  /*3a70*/  @P0 SHF.L.U32 R0, R2, 0x1f, RZ ;  /* 0x0000001f02000819 */ /* 0x002fe200000006ff */
[----:B------:R-:W-:Y:S02]  /*3a80*/  UIADD3 UR15, UPT, UPT, UR15, 0x1, URZ ;  /* 0x000000010f0f7890 */ /* 0x000fe4000fffe0ff */
[----:B------:R-:W-:Y:S01]  /*3a90*/  UIADD3 UR13, UPT, UPT, UR13, -0x1, URZ ;  /* 0xffffffff0d0d7890 */ /* 0x000fe2000fffe0ff */
[----:B------:R2:W3:Y:S01]  /*3aa0*/  @P0 SYNCS.PHASECHK.TRANS64.TRYWAIT P2, [UR30], R0 ;  /* 0x00000000ff0005a7 */ /* 0x0004e2000804111e */
[----:B------:R-:W-:Y:S02]  /*3ab0*/  ULEA UR30, UR46, UR19, 0x9 ;  /* 0x000000132e1e7291 */ /* 0x000fe4000f8e48ff */
[----:B------:R-:W-:Y:S02]  /*3ac0*/  UISETP.NE.AND UP0, UPT, UR15, UR14, UPT ;  /* 0x0000000e0f00728c */ /* 0x000fe4000bf05270 */
[----:B------:R-:W-:Y:S02]  /*3ad0*/  UIADD3 UR42, UPT, UPT, UR30, 0x80, URZ ;  /* 0x000000801e2a7890 */ /* 0x000fe4000fffe0ff */
[----:B------:R-:W-:Y:S02]  /*3ae0*/  UIADD3 UR38, UPT, UPT, UR30, 0x100, URZ ;  /* 0x000001001e267890 */ /* 0x000fe4000fffe0ff */
[----:B------:R-:W-:Y:S01]  /*3af0*/  UIADD3 UR34, UPT, UPT, UR30, 0x180, URZ ;  /* 0x000001801e227890 */ /* 0x000fe2000fffe0ff */
[----:B------:R-:W-:Y:S01]  /*3b00*/  UMOV UR33, 0x40004040 ;  /* 0x4000404000217882 */ /* 0x000fe20000000000 */
[----:B------:R-:W-:Y:S01]  /*3b10*/  UMOV UR31, 0x40004040 ;  /* 0x40004040001f7882 */ /* 0x000fe20000000000 */
[----:B------:R-:W-:Y:S01]  /*3b20*/  UMOV UR45, 0x40004040 ;  /* 0x40004040002d7882 */ /* 0x000fe20000000000 */
[----:B------:R2:W-:Y:S01]  /*3b30*/  UTCHMMA.2CTA gdesc[UR32], gdesc[UR30], tmem[UR10], tmem[UR28], idesc[UR29], UP3 ;  /* 0x00ff1c1e200075ea */ /* 0x0005e20009a0000a */
[----:B------:R-:W-:Y:S01]  /*3b40*/  UPLOP3.LUT UP3, UPT, UPT, UPT, UPT, 0x80, 0x8 ;  /* 0x000000000008789c */ /* 0x000fe20003f6f070 */
[----:B------:R-:W-:Y:S01]  /*3b50*/  UMOV UR43, 0x40004040 ;  /* 0x40004040002b7882 */ /* 0x000fe20000000000 */
[----:B------:R-:W-:Y:S01]  /*3b60*/  UMOV UR41, 0x40004040 ;  /* 0x4000404000297882 */ /* 0x000fe20000000000 */
[----:B------:R2:W-:Y:S01]  /*3b70*/  UTCHMMA.2CTA gdesc[UR44], gdesc[UR42], tmem[UR10], tmem[UR26], idesc[UR27], UPT ;  /* 0x00ff1a2a2c0075ea */ /* 0x0005e2000ba0000a */
[----:B------:R-:W-:Y:S01]  /*3b80*/  UMOV UR39, 0x40004040 ;  /* 0x4000404000277882 */ /* 0x000fe20000000000 */
[----:B------:R-:W-:Y:S01]  /*3b90*/  UMOV UR37, 0x40004040 ;  /* 0x4000404000257882 */ /* 0x000fe20000000000 */
[----:B------:R-:W-:Y:S01]  /*3ba0*/  UMOV UR35, 0x40004040 ;  /* 0x4000404000237882 */ /* 0x000fe20000000000 */
[----:B------:R2:W-:Y:S01]  /*3bb0*/  UTCHMMA.2CTA gdesc[UR40], gdesc[UR38], tmem[UR10], tmem[UR24], idesc[UR25], UPT ;  /* 0x00ff1826280075ea */ /* 0x0005e2000ba0000a */
[----:B------:R2:W-:Y:S01]  /*3bc0*/  UTCHMMA.2CTA gdesc[UR36], gdesc[UR34], tmem[UR10], tmem[UR22], idesc[UR23], UPT ;  /* 0x00ff1622240075ea */ /* 0x0005e2000ba0000a */
[----:B------:R2:W-:Y:S01]  /*3bd0*/  UTCBAR.2CTA.MULTICAST [UR6], URZ, UR12 ;  /* 0x000000ff060073e9 */ /* 0x0005e2000820080c */
[----:B------:R-:W-:Y:S01]  /*3be0*/  UMOV UR46, UR16 ;  /* 0x00000010002e7c82 */ /* 0x000fe20008000000 */
[----:B------:R-:W-:Y:S05]  /*3bf0*/  BRA.U UP0, `(.L_x_74) ;  /* 0xfffffffd00507547 */ /* 0x000fea000b83ffff */
.L_x_71:
[----:B------:R-:W-:Y:S01]  /*3c00*/  UIADD3 UR7, UPT, UPT, UR7, 0xc0, URZ ;  /* 0x000000c007077890 */ /* 0x000fe2000fffe0ff */
[----:B------:R-:W-:-:S08]  /*3c10*/  UMOV UR15, UR14 ;  /* 0x0000000e000f7c82 */ /* 0x000fd00008000000 */
[----:B------:R4:W-:Y:S01]  /*3c20*/  UTCBAR.2CTA.MULTICAST [UR7], URZ, UR11 ;  /* 0x000000ff070073e9 */ /* 0x0009e2000820080b */
[----:B------:R-:W-:Y:S02]  /*3c30*/  NOP ;  /* 0x0000000000007918 */ /* 0x000fe40000000000 */
.L_x_69:
[----:B------:R-:W-:Y:S01]  /*3c40*/  UIADD3 UR17, UPT, UPT, UR17, 0x1, URZ ;  /* 0x0000000111117890 */ /* 0x000fe2000fffe0ff */
[----:B------:R-:W-:-:S03]  /*3c50*/  ISETP.NE.AND P0, PT, R8, 0x2, PT ;  /* 0x000000020800780c */ /* 0x000fc60003f05270 */
[----:B------:R-:W-:Y:S01]  /*3c60*/  UISETP.NE.AND UP0, UPT, UR17, 0x4, UPT ;  /* 0x000000041100788c */ /* 0x000fe2000bf05270 */
[----:B-12---:R-:W-:Y:S02]  /*3c70*/  SEL R0, RZ, 0x1, P0 ;  /* 0x00000001ff007807 */ /* 0x006fe40000000000 */
[----:B------:R-:W-:Y:S01]  /*3c80*/  SEL R8, R8, RZ, P0 ;  /* 0x000000ff08087207 */ /* 0x000fe20000000000 */
[----:B------:R-:W-:Y:S01]  /*3c90*/  USEL UR6, URZ, 0x1, UP0 ;  /* 0x00000001ff067887 */ /* 0x000fe20008000000 */
[----:B------:R-:W-:Y:S01]  /*3ca0*/  LOP3.LUT R3, R3, R0, RZ, 0x3c, !PT ;  /* 0x0000000003037212 */ /* 0x000fe200078e3cff */
[----:B------:R-:W-:-:S04]  /*3cb0*/  USEL UR17, UR17, URZ, UP0 ;  /* 0x000000ff11117287 */ /* 0x000fc80008000000 */
[----:B------:R-:W-:Y:S01]  /*3cc0*/  LOP3.LUT R9, R9, UR6, RZ, 0x3c, !PT ;  /* 0x0000000609097c12 */ /* 0x000fe2000f8e3cff */
[----:B------:R-:W-:Y:S07]  /*3cd0*/  @P1 BRA `(.L_x_75) ;  /* 0xfffffff800881947 */ /* 0x000fee000383ffff */
[----:B------:R-:W1:Y:S01]  /*3ce0*/  S2UR UR4, SR_CgaCtaId ;  /* 0x00000000000479c3 */ /* 0x000e620000008800 */
[----:B------:R-:W-:Y:S01]  /*3cf0*/  ELECT P0, URZ, PT ;  /* 0x0000000000ff782f */ /* 0x000fe20003800000 */
[----:B------:R-:W-:Y:S01]  /*3d00*/  HFMA2 R0, -RZ, RZ, 0, 5.9604644775390625e-08 ;  /* 0x00000001ff007431 */ /* 0x000fe200000001ff */
[----:B------:R-:W-:-:S05]  /*3d10*/  UMOV UR6, 0x40 ;  /* 0x0000004000067882 */ /* 0x000fca0000000000 */
[----:B------:R-:W-:Y:S01]  /*3d20*/  UVIRTCOUNT.DEALLOC.SMPOOL 0x80 ;  /* 0x000000800000784c */ /* 0x000fe20000000000 */
[----:B------:R-:W-:Y:S02]  /*3d30*/  UISETP.NE.AND UP0, UPT, UR9, URZ, UPT ;  /* 0x000000ff0900728c */ /* 0x000fe4000bf05270 */
[----:B-1----:R-:W-:-:S09]  /*3d40*/  ULEA UR4, UR4, UR6, 0x18 ;  /* 0x0000000604047291 */ /* 0x002fd2000f8ec0ff */
[----:B------:R1:W-:Y:S01]  /*3d50*/  @P0 STS.U8 [UR4+0x1c], R0 ;  /* 0x00001c00ff000988 */ /* 0x0003e20008000004 */
[----:B------:R-:W-:Y:S05]  /*3d60*/  BRA.U UP0, `(.L_x_76) ;  /* 0x0000000100a07547 */ /* 0x000fea000b800000 */
[----:B------:R-:W-:Y:S01]  /*3d70*/  UIADD3 UR6, UPT, UPT, UR5, 0xe0, URZ ;  /* 0x000000e005067890 */ /* 0x000fe2000fffe0ff */
[----:B------:R-:W-:-:S03]  /*3d80*/  SHF.L.U32 R3, R9, 0x1f, RZ ;  /* 0x0000001f09037819 */ /* 0x000fc600000006ff */
[----:B----4-:R-:W-:-:S09]  /*3d90*/  ULEA UR7, UR17, UR6, 0x3 ;  /* 0x0000000611077291 */ /* 0x010fd2000f8e18ff */
[----:B------:R-:W2:Y:S02]  /*3da0*/  SYNCS.PHASECHK.TRANS64.TRYWAIT P0, [UR7], R3 ;  /* 0x00000003ff0075a7 */ /* 0x000ea40008001107 */
[----:B--2---:R-:W-:Y:S05]  /*3db0*/  @!P0 BRA `(.L_x_77) ;  /* 0x0000005000a48947 */ /* 0x004fea0003800000 */
.L_x_175:
        /* <DEDUP_REMOVED lines=9> */
.L_x_177:
        /* <DEDUP_REMOVED lines=9> */
.L_x_179:
[----:B------:R-:W-:-:S04]  /*3ee0*/  UIADD3 UR9, UPT, UPT, UR9, 0x1, URZ ;  /* 0x0000000109097890 */ /* 0x000fc8000fffe0ff */
[----:B------:R-:W-:-:S04]  /*3ef0*/  UISETP.NE.AND UP1, UPT, UR9, 0x4, UPT ;  /* 0x000000040900788c */ /* 0x000fc8000bf25270 */
[----:B------:R-:W-:Y:S02]  /*3f00*/  USEL UR7, URZ, 0x1, UP1 ;  /* 0x00000001ff077887 */ /* 0x000fe40008800000 */
[----:B------:R-:W-:-:S04]  /*3f10*/  USEL UR9, UR9, URZ, UP1 ;  /* 0x000000ff09097287 */ /* 0x000fc80008800000 */
[----:B------:R-:W-:Y:S01]  /*3f20*/  ULEA UR9, UR9, UR6, 0x3 ;  /* 0x0000000609097291 */ /* 0x000fe2000f8e18ff */
[----:B-1----:R-:W-:-:S04]  /*3f30*/  LOP3.LUT R3, R2, UR7, RZ, 0x3c, !PT ;  /* 0x0000000702037c12 */ /* 0x002fc8000f8e3cff */
[----:B------:R-:W-:Y:S01]  /*3f40*/  SHF.L.U32 R3, R3, 0x1f, RZ ;  /* 0x0000001f03037819 */ /* 0x000fe200000006ff */
[----:B------:R-:W-:-:S04]  /*3f50*/  IMAD.U32 R0, RZ, RZ, UR9 ;  /* 0x00000009ff007e24 */ /* 0x000fc8000f8e00ff */
[----:B------:R1:W2:Y:S03]  /*3f60*/  SYNCS.PHASECHK.TRANS64.TRYWAIT P0, [R0+URZ], R3 ;  /* 0x00000003000075a7 */ /* 0x0002a600080011ff */
[----:B--2---:R-:W-:Y:S05]  /*3f70*/  @!P0 NANOSLEEP.SYNCS 0x989680 ;  /* 0x009896800000895d */ /* 0x004fea0003900000 */
[----:B------:R-:W2:Y:S02]  /*3f80*/  @!P0 SYNCS.PHASECHK.TRANS64 P0, [R0+URZ], R3 ;  /* 0x00000003000085a7 */ /* 0x000ea400080010ff */
[----:B--2---:R-:W-:Y:S05]  /*3f90*/  @P0 BRA `(.L_x_80) ;  /* 0x0000000000200947 */ /* 0x004fea0003800000 */
.L_x_81:
[----:B--2---:R2:W4:Y:S02]  /*3fa0*/  SYNCS.PHASECHK.TRANS64.TRYWAIT P0, [R0+URZ], R3 ;  /* 0x00000003000075a7 */ /* 0x00452400080011ff */
[----:B----4-:R-:W-:Y:S05]  /*3fb0*/  @!P0 NANOSLEEP.SYNCS 0x989680 ;  /* 0x009896800000895d */ /* 0x010fea0003900000 */
[----:B------:R-:W4:Y:S02]  /*3fc0*/  @!P0 SYNCS.PHASECHK.TRANS64 P0, [R0+URZ], R3 ;  /* 0x00000003000085a7 */ /* 0x000f2400080010ff */
[----:B----4-:R-:W-:Y:S05]  /*3fd0*/  @!P0 BRA `(.L_x_81) ;  /* 0xfffffffc00f08947 */ /* 0x010fea000383ffff */
[----:B------:R-:W-:Y:S05]  /*3fe0*/  BRA `(.L_x_80) ;  /* 0x00000000000c7947 */ /* 0x000fea0003800000 */
.L_x_76:
[----:B------:R-:W-:-:S04]  /*3ff0*/  UIADD3 UR6, UPT, UPT, UR5, 0x120, URZ ;  /* 0x0000012005067890 */ /* 0x000fc8000fffe0ff */
[----:B------:R-:W-:-:S09]  /*4000*/  UPRMT UR6, UR8, 0x654, UR6 ;  /* 0x0000065408067896 */ /* 0x000fd20008000006 */
[----:B------:R-:W-:Y:S03]  /*4010*/  SYNCS.ARRIVE.TRANS64.RED.A1T0 RZ, [UR6], RZ ;  /* 0x000000ffffff79a7 */ /* 0x000fe60008100406 */
.L_x_80:
[----:B-12---:R-:W-:Y:S01]  /*4020*/  SHF.L.U32 R3, RZ, 0x1f, RZ ;  /* 0x0000001fff037819 */ /* 0x006fe200000006ff */
[----:B------:R-:W-:Y:S01]  /*4030*/  UIADD3 UR6, UPT, UPT, UR5, 0x120, URZ ;  /* 0x0000012005067890 */ /* 0x000fe2000fffe0ff */
[----:B------:R-:W-:Y:S02]  /*4040*/  PLOP3.LUT P0, PT, PT, PT, UP0, 0x80, 0x8 ;  /* 0x000000000008781c */ /* 0x000fe40003f0f008 */
[----:B------:R-:W1:Y:S02]  /*4050*/  SYNCS.PHASECHK.TRANS64.TRYWAIT P1, [UR5+0x120], R3 ;  /* 0x00012003ff0075a7 */ /* 0x000e640008021105 */
[----:B-1----:R-:W-:Y:S09]  /*4060*/  @!P1 BRA `(.L_x_82) ;  /* 0x0000005000409947 */ /* 0x002ff20003800000 */
.L_x_181:
[----:B------:R-:W-:Y:S01]  /*4070*/  @!UP0 UPRMT UR6, UR8, 0x654, UR6 ;  /* 0x0000065408068896 */ /* 0x000fe20008000006 */
[----:B------:R-:W-:Y:S02]  /*4080*/  UMOV UR5, 0x1 ;  /* 0x0000000100057882 */ /* 0x000fe40000000000 */
[----:B------:R-:W-:-:S06]  /*4090*/  UMOV UR8, 0xffff ;  /* 0x0000ffff00087882 */ /* 0x000fcc0000000000 */
[----:B------:R-:W-:Y:S01]  /*40a0*/  @!P0 SYNCS.ARRIVE.TRANS64.RED.A1T0 RZ, [UR6], RZ ;  /* 0x000000ffffff89a7 */ /* 0x000fe20008100406 */
[----:B------:R-:W-:Y:S01]  /*40b0*/  NOP ;  /* 0x0000000000007918 */ /* 0x000fe20000000000 */
[----:B-1----:R-:W1:Y:S01]  /*40c0*/  LDS R0, [UR4+0x14] ;  /* 0x00001404ff007984 */ /* 0x002e620008000800 */
[----:B------:R-:W-:-:S04]  /*40d0*/  ULOP3.LUT UR6, UR21, 0xffff, URZ, 0xc0, !UPT ;  /* 0x0000ffff15067892 */ /* 0x000fc8000f8ec0ff */
[----:B------:R-:W-:-:S04]  /*40e0*/  USHF.R.U32.HI UR6, URZ, 0x5, UR6 ;  /* 0x00000005ff067899 */ /* 0x000fc80008011606 */
[----:B------:R-:W-:Y:S02]  /*40f0*/  USHF.L.U32 UR8, UR8, UR6, URZ ;  /* 0x0000000608087299 */ /* 0x000fe400080006ff */
[----:B------:R-:W-:-:S04]  /*4100*/  USHF.L.U32 UR5, UR5, UR6, URZ ;  /* 0x0000000605057299 */ /* 0x000fc800080006ff */
[----:B-1----:R-:W-:-:S04]  /*4110*/  LOP3.LUT R0, R0, UR8, RZ, 0xc0, !PT ;  /* 0x0000000800007c12 */ /* 0x002fc8000f8ec0ff */
[----:B------:R-:W-:-:S13]  /*4120*/  ISETP.NE.AND P0, PT, R0, UR8, PT ;  /* 0x0000000800007c0c */ /* 0x000fda000bf05270 */
[----:B------:R-:W-:Y:S05]  /*4130*/  @P0 BRA `(.L_x_83) ;  /* 0x0000000000580947 */ /* 0x000fea0003800000 */
[----:B------:R-:W1:Y:S02]  /*4140*/  LDS R0, [UR4+0x18] ;  /* 0x00001804ff007984 */ /* 0x000e640008000800 */
[----:B-1----:R-:W-:-:S04]  /*4150*/  LOP3.LUT R0, R0, UR5, RZ, 0xc0, !PT ;  /* 0x0000000500007c12 */ /* 0x002fc8000f8ec0ff */
[----:B------:R-:W-:-:S13]  /*4160*/  ISETP.NE.AND P0, PT, R0, UR5, PT ;  /* 0x0000000500007c0c */ /* 0x000fda000bf05270 */
[----:B------:R-:W-:Y:S05]  /*4170*/  @P0 BRA `(.L_x_84) ;  /* 0x00000000003c0947 */ /* 0x000fea0003800000 */
[----:B------:R-:W1:Y:S01]  /*4180*/  S2R R2, SR_LANEID ;  /* 0x0000000000027919 */ /* 0x000e620000000000 */
[----:B------:R-:W-:Y:S01]  /*4190*/  ULOP3.LUT UR8, URZ, UR8, URZ, 0x33, !UPT ;  /* 0x00000008ff087292 */ /* 0x000fe2000f8e33ff */
[----:B------:R-:W-:Y:S01]  /*41a0*/  LOP3.LUT R4, RZ, UR5, RZ, 0x33, !PT ;  /* 0x00000005ff047c12 */ /* 0x000fe2000f8e33ff */
[----:B----4-:R-:W-:Y:S02]  /*41b0*/  VOTEU.ANY UR7, UPT, PT ;  /* 0x0000000000077886 */ /* 0x010fe400038e0100 */
[----:B------:R-:W-:Y:S01]  /*41c0*/  UFLO.U32 UR7, UR7 ;  /* 0x00000007000772bd */ /* 0x000fe200080e0000 */
[----:B------:R-:W2:Y:S01]  /*41d0*/  REDUX UR5, R4 ;  /* 0x00000000040573c4 */ /* 0x000ea20000000000 */
[----:B------:R-:W-:-:S06]  /*41e0*/  IMAD.U32 R0, RZ, RZ, UR8 ;  /* 0x00000008ff007e24 */ /* 0x000fcc000f8e00ff */
[----:B------:R4:W-:Y:S01]  /*41f0*/  UTCATOMSWS.AND URZ, UR8 ;  /* 0x0000000800ff79e3 */ /* 0x0009e20008000000 */
[----:B------:R-:W3:Y:S01]  /*4200*/  REDUX UR6, R0 ;  /* 0x00000000000673c4 */ /* 0x000ee20000000000 */
[----:B-1----:R-:W-:Y:S01]  /*4210*/  ISETP.EQ.U32.AND P0, PT, R2, UR7, PT ;  /* 0x0000000702007c0c */ /* 0x002fe2000bf02070 */
[----:B--2---:R-:W-:Y:S01]  /*4220*/  IMAD.U32 R2, RZ, RZ, UR5 ;  /* 0x00000005ff027e24 */ /* 0x004fe2000f8e00ff */
[----:B---3--:R-:W-:-:S11]  /*4230*/  MOV R3, UR6 ;  /* 0x0000000600037c02 */ /* 0x008fd60008000f00 */
[----:B------:R4:W-:Y:S04]  /*4240*/  @P0 ATOMS.AND RZ, [UR4+0x14], R3 ;  /* 0x00001403ffff098c */ /* 0x0009e8000a800004 */
[----:B------:R4:W-:Y:S01]  /*4250*/  @P0 ATOMS.AND RZ, [UR4+0x18], R2 ;  /* 0x00001802ffff098c */ /* 0x0009e2000a800004 */
[----:B------:R-:W-:Y:S05]  /*4260*/  BRA `(.L_x_85) ;  /* 0x0000000000147947 */ /* 0x000fea0003800000 */
.L_x_84:
[----:B------:R-:W-:Y:S02]  /*4270*/  MOV R2, 0x4290 ;  /* 0x0000429000027802 */ /* 0x000fe40000000f00 */
[----:B---345:R-:W-:Y:S05]  /*4280*/  CALL.REL.NOINC `($__internal_0_$__cuda_sm10x_tcgen05_guardrail_trap_col_being_dealloced_not_returned_by_alloc) ;  /* 0x0000005400207944 */ /* 0x038fea0003c00000 */
[----:B------:R-:W-:Y:S05]  /*4290*/  BRA `(.L_x_85) ;  /* 0x0000000000087947 */ /* 0x000fea0003800000 */
.L_x_83:
[----:B------:R-:W-:Y:S02]  /*42a0*/  MOV R2, 0x42c0 ;  /* 0x000042c000027802 */ /* 0x000fe40000000f00 */
[----:B---345:R-:W-:Y:S05]  /*42b0*/  CALL.REL.NOINC `($__internal_2_$__cuda_sm10x_tcgen05_guardrail_trap_unallocated_columns_being_dealloced) ;  /* 0x00000054002c7944 */ /* 0x038fea0003c00000 */
.L_x_85:
[----:B------:R-:W-:Y:S01]  /*42c0*/  NOP ;  /* 0x0000000000007918 */ /* 0x000fe20000000000 */
[----:B----4-:R-:W-:Y:S05]  /*42d0*/  EXIT ;  /* 0x000000000000794d */ /* 0x010fea0003800000 */
.L_x_56:
[----:B------:R-:W-:-:S09]  /*42e0*/  UISETP.NE.OR UP4, UPT, UR10, 0x3, !UP4 ;  /* 0x000000030a00788c */ /* 0x000fd2000e785670 */
[----:B------:R-:W-:Y:S05]  /*42f0*/  BRA.U UP4, `(.L_x_86) ;  /* 0x0000001104687547 */ /* 0x000fea000b800000 */
[----:B------:R-:W1:Y:S01]  /*4300*/  LDC R0, c[0x0][0xb30] ;  /* 0x0002cc00ff007b82 */ /* 0x000e620000000800 */
[----:B------:R-:W-:Y:S01]  /*4310*/  UMOV UR5, 0x400 ;  /* 0x0000040000057882 */ /* 0x000fe20000000000 */
[----:B------:R-:W-:Y:S01]  /*4320*/  IMAD.MOV.U32 R36, RZ, RZ, 0x1 ;  /* 0x00000001ff247424 */ /* 0x000fe200078e00ff */
[----:B------:R-:W-:Y:S01]  /*4330*/  ULEA UR5, UR37, UR5, 0x18 ;  /* 0x0000000525057291 */ /* 0x000fe2000f8ec0ff */
[----:B-----5:R-:W-:Y:S01]  /*4340*/  CS2R R32, SRZ ;  /* 0x0000000000207805 */ /* 0x020fe2000001ff00 */
[----:B------:R-:W-:Y:S01]  /*4350*/  IMAD.MOV.U32 R25, RZ, RZ, 0x1000 ;  /* 0x00001000ff197424 */ /* 0x000fe200078e00ff */
[----:B------:R-:W-:Y:S02]  /*4360*/  UPLOP3.LUT UP0, UPT, UPT, UPT, UPT, 0x40, 0x4 ;  /* 0x000000000004789c */ /* 0x000fe40003f0e870 */
[----:B------:R-:W2:Y:S01]  /*4370*/  LDC R23, c[0x0][0x370] ;  /* 0x0000dc00ff177b82 */ /* 0x000ea20000000800 */
[----:B------:R-:W-:Y:S02]  /*4380*/  UIADD3 UR6, UPT, UPT, UR5, 0x68, URZ ;  /* 0x0000006805067890 */ /* 0x000fe4000fffe0ff */
[----:B------:R-:W-:-:S02]  /*4390*/  UIADD3 UR41, UPT, UPT, UR5, 0x50, URZ ;  /* 0x0000005005297890 */ /* 0x000fc4000fffe0ff */
[----:B------:R-:W-:Y:S02]  /*43a0*/  UIADD3 UR33, UPT, UPT, UR5, 0x58, URZ ;  /* 0x0000005805217890 */ /* 0x000fe4000fffe0ff */
[----:B------:R-:W-:Y:S01]  /*43b0*/  UIADD3 UR25, UPT, UPT, UR5, 0x60, URZ ;  /* 0x0000006005197890 */ /* 0x000fe2000fffe0ff */
[----:B------:R-:W3:Y:S01]  /*43c0*/  LDC R2, c[0x0][0xb0c] ;  /* 0x0002c300ff027b82 */ /* 0x000ee20000000800 */
[----:B------:R-:W-:-:S07]  /*43d0*/  UPRMT UR6, UR37, 0x654, UR6 ;  /* 0x0000065425067896 */ /* 0x000fce0008000006 */
[----:B------:R-:W4:Y:S01]  /*43e0*/  LDC R22, c[0x0][0xb20] ;  /* 0x0002c800ff167b82 */ /* 0x000f220000000800 */
[----:B-1----:R-:W-:-:S07]  /*43f0*/  ISETP.NE.AND P1, PT, R0, 0x1, PT ;  /* 0x000000010000780c */ /* 0x002fce0003f25270 */
[----:B------:R-:W1:Y:S08]  /*4400*/  LDC.64 R38, c[0x0][0x348] ;  /* 0x0000d200ff267b82 */ /* 0x000e700000000a00 */
[----:B------:R-:W1:Y:S08]  /*4410*/  LDC.64 R16, c[0x0][0x888] ;  /* 0x00022200ff107b82 */ /* 0x000e700000000a00 */
[----:B------:R-:W1:Y:S08]  /*4420*/  LDC.64 R20, c[0x0][0xb10] ;  /* 0x0002c400ff147b82 */ /* 0x000e700000000a00 */
[----:B------:R-:W1:Y:S08]  /*4430*/  LDC.64 R6, c[0x0][0xb18] ;  /* 0x0002c600ff067b82 */ /* 0x000e700000000a00 */
[----:B------:R-:W1:Y:S08]  /*4440*/  LDC.64 R4, c[0x0][0xb28] ;  /* 0x0002ca00ff047b82 */ /* 0x000e700000000a00 */
[----:B------:R-:W1:Y:S08]  /*4450*/  LDC.64 R18, c[0x0][0x890] ;  /* 0x00022400ff127b82 */ /* 0x000e700000000a00 */
[----:B--234-:R-:W1:Y:S02]  /*4460*/  LDC R24, c[0x0][0x374] ;  /* 0x0000dd00ff187b82 */ /* 0x01ce640000000800 */
.L_x_97:
[C---:B------:R-:W-:Y:S02]  /*4470*/  LEA R0, R33.reuse, UR5, 0x3 ;  /* 0x0000000521007c11 */ /* 0x040fe4000f8e18ff */
[----:B------:R-:W-:Y:S02]  /*4480*/  SHF.L.U32 R3, R32, 0x1f, RZ ;  /* 0x0000001f20037819 */ /* 0x000fe400000006ff */
[----:B------:R-:W-:Y:S02]  /*4490*/  LEA R28, R33, UR5, 0x4 ;  /* 0x00000005211c7c11 */ /* 0x000fe4000f8e20ff */
[----:B--2---:R-:W2:Y:S02]  /*44a0*/  SYNCS.PHASECHK.TRANS64.TRYWAIT P0, [R0+URZ+0xa0], R3 ;  /* 0x0000a003000075a7 */ /* 0x004ea400080011ff */
[----:B--2---:R-:W-:Y:S05]  /*44b0*/  @!P0 BRA `(.L_x_87) ;  /* 0x0000004c00448947 */ /* 0x004fea0003800000 */
.L_x_182:
[----:B------:R-:W-:Y:S01]  /*44c0*/  ISETP.GE.AND P0, PT, R26, 0x1, PT ;  /* 0x000000011a00780c */ /* 0x000fe20003f06270 */
[----:B------:R-:W3:Y:S01]  /*44d0*/  LDS.128 R28, [R28+0x130] ;  /* 0x000130001c1c7984 */ /* 0x000ee20000000c00 */
[----:B--2---:R-:W-:Y:S01]  /*44e0*/  VIADD R0, R0, 0xb0 ;  /* 0x000000b000007836 */ /* 0x004fe20000000000 */
[----:B------:R-:W-:Y:S01]  /*44f0*/  @!PT LDS RZ, [RZ] ;  /* 0x00000000fffff984 */ /* 0x000fe20000000800 */
[----:B------:R-:W-:Y:S01]  /*4500*/  @!PT LDS RZ, [RZ] ;  /* 0x00000000fffff984 */ /* 0x000fe20000000800 */
[----:B------:R-:W-:Y:S01]  /*4510*/  @!PT LDS RZ, [RZ] ;  /* 0x00000000fffff984 */ /* 0x000fe20000000800 */
[----:B------:R-:W-:Y:S01]  /*4520*/  @!PT LDS RZ, [RZ] ;  /* 0x00000000fffff984 */ /* 0x000fe20000000800 */
[----:B------:R2:W-:Y:S06]  /*4530*/  MEMBAR.ALL.CTA ;  /* 0x0000000000007992 */ /* 0x0005ec0000008000 */
[----:B--2---:R-:W2:Y:S01]  /*4540*/  FENCE.VIEW.ASYNC.S ;  /* 0x00000000000073c6 */ /* 0x004ea20000000000 */
[----:B------:R-:W-:Y:S04]  /*4550*/  PRMT R0, RZ, 0x654, R0 ;  /* 0x00000654ff007816 */ /* 0x000fe80000000000 */
[----:B--2---:R2:W-:Y:S01]  /*4560*/  SYNCS.ARRIVE.TRANS64.RED.A1T0 RZ, [R0+URZ], RZ ;  /* 0x000000ff00ff79a7 */ /* 0x0045e200081004ff */
[----:B---3--:R-:W-:Y:S11]  /*4570*/  LOP3.LUT P3, RZ, R30, 0x1, RZ, 0xc0, !PT ;  /* 0x000000011eff7812 */ /* 0x008ff6000786c0ff */
[----:B------:R-:W-:Y:S02]  /*4580*/  @!UPT UIADD3 URZ, UPT, UPT, URZ, URZ, URZ ;  /* 0x000000fffffff290 */ /* 0x000fe4000fffe0ff */
[----:B------:R-:W-:Y:S02]  /*4590*/  @P3 MOV R13, R28 ;  /* 0x0000001c000d3202 */ /* 0x000fe40000000f00 */
[----:B------:R-:W-:Y:S01]  /*45a0*/  @P3 LOP3.LUT R8, R29, 0xffff, RZ, 0xc0, !PT ;  /* 0x0000ffff1d083812 */ /* 0x000fe200078ec0ff */
[----:B--2---:R-:W-:Y:S06]  /*45b0*/  @!P0 BRA `(.L_x_88) ;  /* 0x0000000000a48947 */ /* 0x004fec0003800000 */
[----:B-1----:R-:W-:Y:S01]  /*45c0*/  IMAD.HI.U32 R41, R24, R7, RZ ;  /* 0x0000000718297227 */ /* 0x002fe200078e00ff */
[----:B------:R-:W-:Y:S02]  /*45d0*/  ISETP.NE.AND P0, PT, R6, 0x1, PT ;  /* 0x000000010600780c */ /* 0x000fe40003f05270 */
[----:B------:R-:W-:Y:S01]  /*45e0*/  ISETP.NE.AND P2, PT, R26, 0x1, PT ;  /* 0x000000011a00780c */ /* 0x000fe20003f45270 */
[----:B------:R-:W-:Y:S01]  /*45f0*/  IMAD.HI.U32 R40, R23, R20, RZ ;  /* 0x0000001417287227 */ /* 0x000fe200078e00ff */
[----:B------:R-:W-:Y:S02]  /*4600*/  SHF.R.U32.HI R41, RZ, R22, R41 ;  /* 0x00000016ff297219 */ /* 0x000fe40000011629 */
[----:B------:R-:W-:Y:S01]  /*4610*/  ISETP.NE.AND P4, PT, R2, 0x1, PT ;  /* 0x000000010200780c */ /* 0x000fe20003f85270 */
[----:B------:R-:W-:Y:S01]  /*4620*/  IMAD.HI.U32 R42, R13, R20, RZ ;  /* 0x000000140d2a7227 */ /* 0x000fe200078e00ff */
[----:B------:R-:W-:Y:S02]  /*4630*/  SHF.R.U32.HI R40, RZ, R21, R40 ;  /* 0x00000015ff287219 */ /* 0x000fe40000011628 */
[----:B------:R-:W-:Y:S01]  /*4640*/  SEL R3, R24, R41, !P0 ;  /* 0x0000002918037207 */ /* 0x000fe20004000000 */
[C---:B------:R-:W-:Y:S01]  /*4650*/  IMAD.HI.U32 R41, R8.reuse, R7, RZ ;  /* 0x0000000708297227 */ /* 0x040fe200078e00ff */
[----:B------:R-:W-:Y:S02]  /*4660*/  SEL R11, R23, R40, !P4 ;  /* 0x00000028170b7207 */ /* 0x000fe40006000000 */
[----:B------:R-:W-:Y:S01]  /*4670*/  SHF.R.U32.HI R42, RZ, R21, R42 ;  /* 0x00000015ff2a7219 */ /* 0x000fe2000001162a */
[----:B------:R-:W-:Y:S01]  /*4680*/  IMAD.HI.U32 R44, R3, R4, RZ ;  /* 0x00000004032c7227 */ /* 0x000fe200078e00ff */
[----:B------:R-:W-:Y:S03]  /*4690*/  SHF.R.U32.HI R41, RZ, R22, R41 ;  /* 0x00000016ff297219 */ /* 0x000fe60000011629 */
[----:B------:R-:W-:Y:S01]  /*46a0*/  IMAD.HI.U32 R40, R11, R4, RZ ;  /* 0x000000040b287227 */ /* 0x000fe200078e00ff */
[----:B------:R-:W-:Y:S02]  /*46b0*/  @P2 SHF.R.U32.HI R3, RZ, R5, R44 ;  /* 0x00000005ff032219 */ /* 0x000fe4000001162c */
[----:B------:R-:W-:Y:S02]  /*46c0*/  SEL R9, R8, R41, !P0 ;  /* 0x0000002908097207 */ /* 0x000fe40004000000 */
[----:B------:R-:W-:Y:S01]  /*46d0*/  @P2 SHF.R.U32.HI R11, RZ, R5, R40 ;  /* 0x00000005ff0b2219 */ /* 0x000fe20000011628 */
[C---:B------:R-:W-:Y:S01]  /*46e0*/  IMAD R10, R26.reuse, R3, RZ ;  /* 0x000000031a0a7224 */ /* 0x040fe200078e02ff */
[----:B------:R-:W-:Y:S01]  /*46f0*/  SEL R3, R13, R42, !P4 ;  /* 0x0000002a0d037207 */ /* 0x000fe20006000000 */
[C---:B------:R-:W-:Y:S03]  /*4700*/  IMAD.HI.U32 R14, R9.reuse, R4, RZ ;  /* 0x00000004090e7227 */ /* 0x040fe600078e00ff */
[----:B------:R-:W-:Y:S01]  /*4710*/  ISETP.GE.AND P0, PT, R9, R10, PT ;  /* 0x0000000a0900720c */ /* 0x000fe20003f06270 */
[C---:B------:R-:W-:Y:S01]  /*4720*/  IMAD R12, R26.reuse, R11, RZ ;  /* 0x0000000b1a0c7224 */ /* 0x040fe200078e02ff */
[-C--:B------:R-:W-:Y:S04]  /*4730*/  SHF.R.U32.HI R14, RZ, R5.reuse, R14 ;  /* 0x00000005ff0e7219 */ /* 0x080fe8000001160e */
[----:B------:R-:W-:Y:S02]  /*4740*/  ISETP.GE.OR P0, PT, R3, R12, P0 ;  /* 0x0000000c0300720c */ /* 0x000fe40000706670 */
[----:B------:R-:W-:Y:S05]  /*4750*/  SEL R15, R9, R14, !P2 ;  /* 0x0000000e090f7207 */ /* 0x000fea0005000000 */
[----:B------:R-:W-:Y:S04]  /*4760*/  IMAD.MOV R14, RZ, RZ, -R15 ;  /* 0x000000ffff0e7224 */ /* 0x000fe800078e0a0f */
[----:B------:R-:W-:Y:S02]  /*4770*/  IMAD R14, R26, R14, R9 ;  /* 0x0000000e1a0e7224 */ /* 0x000fe400078e0209 */
[C---:B------:R-:W-:Y:S05]  /*4780*/  @!P0 IMAD.HI.U32 R10, R3.reuse, R4, RZ ;  /* 0x00000004030a8227 */ /* 0x040fea00078e00ff */
[----:B------:R-:W-:Y:S04]  /*4790*/  @!P0 SHF.R.U32.HI R10, RZ, R5, R10 ;  /* 0x00000005ff0a8219 */ /* 0x000fe8000001160a */
[----:B------:R-:W-:Y:S01]  /*47a0*/  @!P0 SEL R0, R3, R10, !P2 ;  /* 0x0000000a03008207 */ /* 0x000fe20005000000 */
[----:B------:R-:W-:Y:S03]  /*47b0*/  IMAD.MOV R10, RZ, RZ, -R3 ;  /* 0x000000ffff0a7224 */ /* 0x000fe600078e0a03 */
[----:B------:R-:W-:Y:S01]  /*47c0*/  @!P0 IADD3 R15, PT, PT, R15, -R0, RZ ;  /* 0x800000000f0f8210 */ /* 0x000fe20007ffe0ff */
[----:B------:R-:W-:Y:S01]  /*47d0*/  @!P0 IMAD R0, R11, R14, R0 ;  /* 0x0000000e0b008224 */ /* 0x000fe200078e0200 */
[----:B------:R-:W-:Y:S01]  /*47e0*/  IADD3 R11, PT, PT, -R9, RZ, RZ ;  /* 0x000000ff090b7210 */ /* 0x000fe20007ffe1ff */
[----:B------:R-:W-:Y:S02]  /*47f0*/  IMAD R13, R2, R10, R13 ;  /* 0x0000000a020d7224 */ /* 0x000fe400078e020d */
[----:B------:R-:W-:Y:S02]  /*4800*/  @!P0 IMAD R9, R15, R26, R3 ;  /* 0x0000001a0f098224 */ /* 0x000fe400078e0203 */
[----:B------:R-:W-:Y:S02]  /*4810*/  @!P0 IMAD.MOV.U32 R3, RZ, RZ, R0 ;  /* 0x000000ffff038224 */ /* 0x000fe400078e0000 */
[----:B------:R-:W-:Y:S02]  /*4820*/  IMAD R8, R6, R11, R8 ;  /* 0x0000000b06087224 */ /* 0x000fe400078e0208 */
[----:B------:R-:W-:Y:S02]  /*4830*/  IMAD R13, R3, R2, R13 ;  /* 0x00000002030d7224 */ /* 0x000fe400078e020d */
[----:B------:R-:W-:Y:S02]  /*4840*/  IMAD R8, R9, R6, R8 ;  /* 0x0000000609087224 */ /* 0x000fe400078e0208 */
.L_x_88:
[----:B------:R-:W-:Y:S05]  /*4850*/  BRA.U UP0, `(.L_x_89) ;  /* 0x0000000100107547 */ /* 0x000fea000b800000 */
[----:B------:R-:W-:Y:S04]  /*4860*/  MOV R0, UR4 ;  /* 0x0000000400007c02 */ /* 0x000fe80008000f00 */
[----:B------:R-:W-:Y:S04]  /*4870*/  SHF.L.U32 R3, R0, 0x1f, RZ ;  /* 0x0000001f00037819 */ /* 0x000fe800000006ff */
[----:B------:R-:W2:Y:S02]  /*4880*/  SYNCS.PHASECHK.TRANS64.TRYWAIT P0, [UR5+0x98], R3 ;  /* 0x00009803ff0075a7 */ /* 0x000ea40008001105 */
[----:B--2---:R-:W-:Y:S05]  /*4890*/  @!P0 BRA `(.L_x_90) ;  /* 0x0000004800608947 */ /* 0x004fea0003800000 */
.L_x_89:
[----:B-1----:R-:W-:Y:S02]  /*48a0*/  ISETP.NE.U32.AND P0, PT, R18, RZ, PT ;  /* 0x000000ff1200720c */ /* 0x002fe40003f05070 */
[----:B------:R-:W-:Y:S02]  /*48b0*/  R2UR UR42, R34 ;  /* 0x00000000222a72ca */ /* 0x000fe400000e0000 */
[----:B------:R-:W-:Y:S02]  /*48c0*/  R2UR UR43, R37 ;  /* 0x00000000252b72ca */ /* 0x000fe400000e0000 */
[C---:B------:R-:W-:Y:S02]  /*48d0*/  ISETP.NE.AND.EX P0, PT, R19.reuse, RZ, PT, P0 ;  /* 0x000000ff1300720c */ /* 0x040fe40003f05300 */
[----:B------:R-:W-:Y:S02]  /*48e0*/  ISETP.NE.U32.AND P2, PT, R18, RZ, PT ;  /* 0x000000ff1200720c */ /* 0x000fe40003f45070 */
[----:B------:R-:W-:Y:S02]  /*48f0*/  SHF.L.U32 R12, R36, 0x1f, RZ ;  /* 0x0000001f240c7819 */ /* 0x000fe400000006ff */
[----:B------:R-:W-:Y:S03]  /*4900*/  ISETP.NE.AND.EX P2, PT, R19, RZ, PT, P2 ;  /* 0x000000ff1300720c */ /* 0x000fe60003f45320 */
[----:B------:R-:W-:Y:S02]  /*4910*/  USHF.L.U32 UR42, UR42, 0x7, URZ ;  /* 0x000000072a2a7899 */ /* 0x000fe400080006ff */
[----:B------:R-:W-:Y:S02]  /*4920*/  USHF.L.U32 UR43, UR43, 0x6, URZ ;  /* 0x000000062b2b7899 */ /* 0x000fe400080006ff */
[----:B------:R-:W-:Y:S10]  /*4930*/  @!P0 BRA `(.L_x_91) ;  /* 0x00000000002c8947 */ /* 0x000ff40003800000 */
[----:B------:R-:W-:Y:S01]  /*4940*/  ISETP.NE.U32.AND P0, PT, R16, RZ, PT ;  /* 0x000000ff1000720c */ /* 0x000fe20003f05070 */
[----:B------:R-:W-:Y:S03]  /*4950*/  IMAD.MOV.U32 R59, RZ, RZ, 0x1 ;  /* 0x00000001ff3b7424 */ /* 0x000fe600078e00ff */
[----:B------:R-:W-:Y:S11]  /*4960*/  ISETP.NE.AND.EX P0, PT, R17, RZ, PT, P0 ;  /* 0x000000ff1100720c */ /* 0x000ff60003f05300 */
[----:B------:R-:W-:Y:S02]  /*4970*/  @!UPT UIADD3 URZ, UPT, UPT, URZ, URZ, URZ ;  /* 0x000000fffffff290 */ /* 0x000fe4000fffe0ff */
[----:B------:R-:W1:Y:S01]  /*4980*/  @P0 LDC.64 R10, c[0x0][0x888] ;  /* 0x00022200ff0a0b82 */ /* 0x000e620000000a00 */
[----:B--2---:R-:W-:Y:S04]  /*4990*/  @P0 IMAD R0, R18, UR36, RZ ;  /* 0x0000002412000c24 */ /* 0x004fe8000f8e02ff */
[----:B-1----:R-:W-:Y:S04]  /*49a0*/  @P0 IMAD.WIDE R10, R0, 0x4, R10 ;  /* 0x00000004000a0825 */ /* 0x002fe800078e020a */
[----:B------:R-:W-:Y:S01]  /*49b0*/  HFMA2 R0, -RZ, RZ, 0, 5.9604644775390625e-08 ;  /* 0x00000001ff007431 */ /* 0x000fe200000001ff */
[----:B------:R1:W5:Y:S04]  /*49c0*/  @P0 LDG.E R35, desc[UR46][R10.64] ;  /* 0x0000002e0a230981 */ /* 0x000368000c1e1900 */
[----:B------:R-:W-:Y:S01]  /*49d0*/  @!P0 PRMT R59, R0, 0x7610, R59 ;  /* 0x00007610003b8816 */ /* 0x000fe2000000003b */
[----:B-1----:R-:W3:Y:S06]  /*49e0*/  @!P0 LDC R35, c[0x0][0x880] ;  /* 0x00022000ff238b82 */ /* 0x002eec0000000800 */
.L_x_91:
[----:B---3-5:R-:W-:Y:S01]  /*49f0*/  @!P2 FSETP.EQ.AND P0, PT, R35, RZ, PT ;  /* 0x000000ff2300a20b */ /* 0x028fe20003f02000 */
[----:B------:R-:W-:Y:S01]  /*4a00*/  @!UPT UIADD3 URZ, UPT, UPT, URZ, URZ, URZ ;  /* 0x000000fffffff290 */ /* 0x000fe2000fffe0ff */
[----:B------:R-:W-:Y:S11]  /*4a10*/  @!P2 BRA `(.L_x_92) ;  /* 0x000000000018a947 */ /* 0x000ff60003800000 */
[----:B------:R-:W-:Y:S02]  /*4a20*/  LOP3.LUT P2, RZ, R59, 0xff, RZ, 0xc0, !PT ;  /* 0x000000ff3bff7812 */ /* 0x000fe4000784c0ff */
[----:B------:R-:W-:Y:S04]  /*4a30*/  ISETP.NE.U32.AND P0, PT, R16, RZ, PT ;  /* 0x000000ff1000720c */ /* 0x000fe80003f05070 */
[----:B------:R-:W-:Y:S04]  /*4a40*/  ISETP.NE.AND.EX P0, PT, R17, RZ, PT, P0 ;  /* 0x000000ff1100720c */ /* 0x000fe80003f05300 */
[----:B------:R-:W-:Y:S03]  /*4a50*/  PLOP3.LUT P0, PT, P0, PT, PT, 0x8, 0x80 ;  /* 0x000000000080781c */ /* 0x000fe6000070e170 */
[----:B------:R-:W-:Y:S11]  /*4a60*/  @P2 FSETP.EQ.AND P0, PT, R35, RZ, PT ;  /* 0x000000ff2300220b */ /* 0x000ff60003f02000 */
[----:B------:R-:W-:Y:S02]  /*4a70*/  @!UPT UIADD3 URZ, UPT, UPT, URZ, URZ, URZ ;  /* 0x000000fffffff290 */ /* 0x000fe4000fffe0ff */
.L_x_92:
[----:B------:R-:W1:Y:S01]  /*4a80*/  SYNCS.PHASECHK.TRANS64.TRYWAIT P2, [UR5+0x70], R12 ;  /* 0x0000700cff0075a7 */ /* 0x000e620008041105 */
[----:B------:R-:W-:Y:S04]  /*4a90*/  ELECT P4, URZ, PT ;  /* 0x0000000000ff782f */ /* 0x000fe80003880000 */
[----:B------:R-:W-:Y:S11]  /*4aa0*/  PLOP3.LUT P4, PT, P0, P4, PT, 0xf2, 0x2f ;  /* 0x00000000002f781c */ /* 0x000ff60000789e72 */
[----:B------:R-:W-:Y:S02]  /*4ab0*/  @!UPT UIADD3 URZ, UPT, UPT, URZ, URZ, URZ ;  /* 0x000000fffffff290 */ /* 0x000fe4000fffe0ff */
[----:B------:R-:W-:Y:S05]  /*4ac0*/  @!P4 IADD3 R9, P0, PT, R38, 0x580, RZ ;  /* 0x000005802609c810 */ /* 0x000fea0007f1e0ff */
[----:B--2---:R-:W-:Y:S01]  /*4ad0*/  @!P4 IMAD.X R0, RZ, RZ, R39, P0 ;  /* 0x000000ffff00c224 */ /* 0x004fe200000e0627 */
[----:B-1----:R-:W-:Y:S07]  /*4ae0*/  @!P2 BRA `(.L_x_93) ;  /* 0x0000004400e4a947 */ /* 0x002fee0003800000 */
.L_x_185:
[----:B------:R-:W-:Y:S01]  /*4af0*/  @!P4 R2UR UR8, R9 ;  /* 0x000000000908c2ca */ /* 0x000fe200000e0000 */
[----:B------:R-:W-:Y:S01]  /*4b00*/  VOTEU.ALL UP0, P4 ;  /* 0x0000000000ff7886 */ /* 0x000fe20002000000 */
[----:B------:R-:W-:Y:S01]  /*4b10*/  @!P4 R2UR UR7, R0 ;  /* 0x000000000007c2ca */ /* 0x000fe200000e0000 */
[----:B------:R-:W-:Y:S01]  /*4b20*/  VOTEU.ALL UP1, P4 ;  /* 0x0000000000ff7886 */ /* 0x000fe20002020000 */
[----:B------:R-:W-:Y:S01]  /*4b30*/  UMOV UR14, 0x0 ;  /* 0x00000000000e7882 */ /* 0x000fe20000000000 */
[----:B------:R-:W-:Y:S01]  /*4b40*/  UMOV UR15, 0x10000000 ;  /* 0x10000000000f7882 */ /* 0x000fe20000000000 */
[----:B------:R-:W-:Y:S01]  /*4b50*/  @!UP0 UIADD3 UR40, UPT, UPT, UR5, 0x200, URZ ;  /* 0x0000020005288890 */ /* 0x000fe2000fffe0ff */
[----:B------:R-:W-:Y:S01]  /*4b60*/  @!P4 IMAD.MOV.U32 R0, RZ, RZ, 0x1000 ;  /* 0x00001000ff00c424 */ /* 0x000fe200078e00ff */
[----:B------:R-:W-:Y:S01]  /*4b70*/  UMOV UR44, UR36 ;  /* 0x00000024002c7c82 */ /* 0x000fe20008000000 */
[----:B------:R-:W-:Y:S01]  /*4b80*/  @!UP0 UIADD3 UR10, UPT, UPT, UR42, 0x40, URZ ;  /* 0x000000402a0a8890 */ /* 0x000fe2000fffe0ff */
[----:B------:R-:W-:Y:S01]  /*4b90*/  @!P4 IADD3 R9, P0, PT, R38, 0x580, RZ ;  /* 0x000005802609c810 */ /* 0x000fe20007f1e0ff */
[----:B------:R-:W-:Y:S01]  /*4ba0*/  UMOV UR9, UR41 ;  /* 0x0000002900097c82 */ /* 0x000fe20008000000 */
[----:B------:R-:W-:Y:S01]  /*4bb0*/  UMOV UR11, UR43 ;  /* 0x0000002b000b7c82 */ /* 0x000fe20008000000 */
[----:B------:R-:W-:Y:S01]  /*4bc0*/  IMAD.U32 R10, RZ, RZ, UR8 ;  /* 0x00000008ff0a7e24 */ /* 0x000fe2000f8e00ff */
[----:B------:R-:W-:Y:S01]  /*4bd0*/  @!UP0 UIADD3 UR8, UPT, UPT, UR5, 0xa00, URZ ;  /* 0x00000a0005088890 */ /* 0x000fe2000fffe0ff */
[----:B------:R-:W-:Y:S01]  /*4be0*/  IMAD.U32 R11, RZ, RZ, UR7 ;  /* 0x00000007ff0b7e24 */ /* 0x000fe2000f8e00ff */
[----:B------:R-:W-:Y:S01]  /*4bf0*/  VOTEU.ALL UP0, P4 ;  /* 0x0000000000ff7886 */ /* 0x000fe20002000000 */
[----:B------:R-:W-:Y:S01]  /*4c00*/  UMOV UR12, UR36 ;  /* 0x00000024000c7c82 */ /* 0x000fe20008000000 */
[----:B------:R-:W-:Y:S01]  /*4c10*/  @!P4 R2UR UR16, R10 ;  /* 0x000000000a10c2ca */ /* 0x000fe200000e0000 */
[----:B------:R-:W-:Y:S01]  /*4c20*/  UPRMT UR7, UR37, 0x654, UR41 ;  /* 0x0000065425077896 */ /* 0x000fe20008000029 */
[----:B------:R-:W-:Y:S11]  /*4c30*/  @!P4 R2UR UR17, R11 ;  /* 0x000000000b11c2ca */ /* 0x000ff600000e0000 */
[----:B------:R-:W-:Y:S02]  /*4c40*/  @!UPT UIADD3 URZ, UPT, UPT, URZ, URZ, URZ ;  /* 0x000000fffffff290 */ /* 0x000fe4000fffe0ff */
[----:B------:R2:W-:Y:S01]  /*4c50*/  @!UP1 UTMALDG.3D [UR40], [UR16], desc[UR14] ;  /* 0x00000e28100095b4 */ /* 0x0005e20008011000 */
[----:B------:R2:W-:Y:S01]  /*4c60*/  @!UP0 UTMALDG.3D [UR8], [UR16], desc[UR14] ;  /* 0x00000e08100085b4 */ /* 0x0005e20008011000 */
[----:B------:R3:W-:Y:S01]  /*4c70*/  @!P4 SYNCS.ARRIVE.TRANS64.RED.A0TR RZ, [UR5+0x50], R0 ;  /* 0x00005000ffffc9a7 */ /* 0x0007e20008300405 */
[----:B------:R-:W-:Y:S01]  /*4c80*/  SYNCS.ARRIVE.TRANS64.RED.A1T0 RZ, [UR7], RZ ;  /* 0x000000ffffff79a7 */ /* 0x000fe20008100407 */
[----:B---3--:R-:W-:Y:S01]  /*4c90*/  @!P4 IMAD.X R0, RZ, RZ, R39, P0 ;  /* 0x000000ffff00c224 */ /* 0x008fe200000e0627 */
[----:B------:R-:W3:Y:S02]  /*4ca0*/  SYNCS.PHASECHK.TRANS64.TRYWAIT P2, [UR5+0x78], R12 ;  /* 0x0000780cff0075a7 */ /* 0x000ee40008041105 */
[----:B--23--:R-:W-:Y:S05]  /*4cb0*/  @!P2 BRA `(.L_x_94) ;  /* 0x000000440088a947 */ /* 0x00cfea0003800000 */
.L_x_187:
        /* <DEDUP_REMOVED lines=8> */
[----:B------:R-:W-:Y:S01]  /*4d40*/  @!UP0 UIADD3 UR32, UPT, UPT, UR5, 0x1200, URZ ;  /* 0x0000120005208890 */ /* 0x000fe2000fffe0ff */
[----:B------:R-:W-:Y:S01]  /*4d50*/  @!P4 IADD3 R37, P0, PT, R38, 0x580, RZ ;  /* 0x000005802625c810 */ /* 0x000fe20007f1e0ff */
[----:B------:R-:W-:Y:S01]  /*4d60*/  UMOV UR35, UR43 ;  /* 0x0000002b00237c82 */ /* 0x000fe20008000000 */
[----:B------:R-:W-:Y:S02]  /*4d70*/  @!UP0 UIADD3 UR10, UPT, UPT, UR42, 0x50, URZ ;  /* 0x000000502a0a8890 */ /* 0x000fe4000fffe0ff */
[----:B------:R-:W-:Y:S01]  /*4d80*/  IMAD.U32 R10, RZ, RZ, UR8 ;  /* 0x00000008ff0a7e24 */ /* 0x000fe2000f8e00ff */
[----:B------:R-:W-:Y:S01]  /*4d90*/  @!UP0 UIADD3 UR8, UPT, UPT, UR5, 0x1a00, URZ ;  /* 0x00001a0005088890 */ /* 0x000fe2000fffe0ff */
[----:B------:R-:W-:Y:S01]  /*4da0*/  IMAD.U32 R11, RZ, RZ, UR7 ;  /* 0x00000007ff0b7e24 */ /* 0x000fe2000f8e00ff */
[----:B------:R-:W-:Y:S01]  /*4db0*/  VOTEU.ALL UP0, P4 ;  /* 0x0000000000ff7886 */ /* 0x000fe20002000000 */
[----:B------:R-:W-:Y:S01]  /*4dc0*/  UMOV UR9, UR33 ;  /* 0x0000002100097c82 */ /* 0x000fe20008000000 */
[----:B------:R-:W-:Y:S01]  /*4dd0*/  @!P4 R2UR UR16, R10 ;  /* 0x000000000a10c2ca */ /* 0x000fe200000e0000 */
[----:B------:R-:W-:Y:S01]  /*4de0*/  UMOV UR11, UR43 ;  /* 0x0000002b000b7c82 */ /* 0x000fe20008000000 */
[----:B------:R-:W-:Y:S01]  /*4df0*/  @!P4 R2UR UR17, R11 ;  /* 0x000000000b11c2ca */ /* 0x000fe200000e0000 */
[----:B------:R-:W-:Y:S01]  /*4e00*/  UMOV UR12, UR36 ;  /* 0x00000024000c7c82 */ /* 0x000fe20008000000 */
[----:B------:R-:W-:Y:S01]  /*4e10*/  UPRMT UR7, UR37, 0x654, UR33 ;  /* 0x0000065425077896 */ /* 0x000fe20008000021 */
[----:B------:R-:W-:Y:S10]  /*4e20*/  @!P4 IMAD.X R34, RZ, RZ, R39, P0 ;  /* 0x000000ffff22c224 */ /* 0x000ff400000e0627 */
[----:B------:R2:W-:Y:S01]  /*4e30*/  @!UP1 UTMALDG.3D [UR32], [UR16], desc[UR14] ;  /* 0x00000e20100095b4 */ /* 0x0005e20008011000 */
[----:B------:R2:W-:Y:S01]  /*4e40*/  @!UP0 UTMALDG.3D [UR8], [UR16], desc[UR14] ;  /* 0x00000e08100085b4 */ /* 0x0005e20008011000 */
[----:B------:R2:W-:Y:S01]  /*4e50*/  @!P4 SYNCS.ARRIVE.TRANS64.RED.A0TR RZ, [UR5+0x58], R0 ;  /* 0x00005800ffffc9a7 */ /* 0x0005e20008300405 */
[----:B------:R-:W-:Y:S01]  /*4e60*/  SYNCS.ARRIVE.TRANS64.RED.A1T0 RZ, [UR7], RZ ;  /* 0x000000ffffff79a7 */ /* 0x000fe20008100407 */
[----:B------:R-:W3:Y:S02]  /*4e70*/  SYNCS.PHASECHK.TRANS64.TRYWAIT P2, [UR5+0x80], R12 ;  /* 0x0000800cff0075a7 */ /* 0x000ee40008041105 */
[----:B--23--:R-:W-:Y:S05]  /*4e80*/  @!P2 BRA `(.L_x_95) ;  /* 0x00000044002ca947 */ /* 0x00cfea0003800000 */
.L_x_189:
[----:B------:R-:W2:Y:S01]  /*4e90*/  LDC.64 R14, c[0x0][0xb10] ;  /* 0x0002c400ff0e7b82 */ /* 0x000ea20000000a00 */
[----:B------:R-:W-:Y:S01]  /*4ea0*/  @!P4 R2UR UR8, R37 ;  /* 0x000000002508c2ca */ /* 0x000fe200000e0000 */
[----:B------:R-:W-:Y:S01]  /*4eb0*/  VOTEU.ALL UP0, P4 ;  /* 0x0000000000ff7886 */ /* 0x000fe20002000000 */
[----:B------:R-:W-:Y:S01]  /*4ec0*/  @!P4 R2UR UR7, R34 ;  /* 0x000000002207c2ca */ /* 0x000fe200000e0000 */
[----:B------:R-:W-:Y:S01]  /*4ed0*/  VOTEU.ALL UP1, P4 ;  /* 0x0000000000ff7886 */ /* 0x000fe20002020000 */
[----:B------:R-:W-:Y:S03]  /*4ee0*/  UMOV UR14, 0x0 ;  /* 0x00000000000e7882 */ /* 0x000fe60000000000 */
[----:B------:R-:W3:Y:S01]  /*4ef0*/  LDC.64 R10, c[0x0][0xb18] ;  /* 0x0002c600ff0a7b82 */ /* 0x000ee20000000a00 */
[----:B------:R-:W-:Y:S01]  /*4f00*/  @!UP0 UIADD3 UR26, UPT, UPT, UR42, 0x20, URZ ;  /* 0x000000202a1a8890 */ /* 0x000fe2000fffe0ff */
[----:B------:R-:W-:Y:S01]  /*4f10*/  @!P4 IMAD.MOV.U32 R34, RZ, RZ, 0x1000 ;  /* 0x00001000ff22c424 */ /* 0x000fe200078e00ff */
[----:B------:R-:W-:Y:S01]  /*4f20*/  @!UP0 UIADD3 UR24, UPT, UPT, UR5, 0x2200, URZ ;  /* 0x0000220005188890 */ /* 0x000fe2000fffe0ff */
[----:B------:R-:W-:Y:S01]  /*4f30*/  @P3 SHF.R.U32.HI R27, RZ, 0x10, R29 ;  /* 0x00000010ff1b3819 */ /* 0x000fe2000001161d */
[----:B------:R-:W-:Y:S03]  /*4f40*/  UMOV UR15, 0x10000000 ;  /* 0x10000000000f7882 */ /* 0x000fe60000000000 */
[----:B------:R-:W4:Y:S01]  /*4f50*/  @!P1 LDC R0, c[0x0][0xb20] ;  /* 0x0002c800ff009b82 */ /* 0x000f220000000800 */
[----:B------:R-:W-:Y:S01]  /*4f60*/  UMOV UR27, UR43 ;  /* 0x0000002b001b7c82 */ /* 0x000fe20008000000 */
[----:B------:R-:W-:Y:S01]  /*4f70*/  IMAD.U32 R40, RZ, RZ, UR8 ;  /* 0x00000008ff287e24 */ /* 0x000fe2000f8e00ff */
[----:B------:R-:W-:Y:S05]  /*4f80*/  UMOV UR28, UR36 ;  /* 0x00000024001c7c82 */ /* 0x000fea0008000000 */
[----:B-1----:R-:W1:Y:S01]  /*4f90*/  @!P1 LDC R3, c[0x0][0xb0c] ;  /* 0x0002c300ff039b82 */ /* 0x002e620000000800 */
[----:B------:R-:W-:Y:S01]  /*4fa0*/  IMAD.U32 R41, RZ, RZ, UR7 ;  /* 0x00000007ff297e24 */ /* 0x000fe2000f8e00ff */
[----:B------:R-:W-:Y:S01]  /*4fb0*/  @!UP0 UIADD3 UR10, UPT, UPT, UR42, 0x60, URZ ;  /* 0x000000602a0a8890 */ /* 0x000fe2000fffe0ff */
[----:B------:R-:W-:Y:S01]  /*4fc0*/  @!P4 R2UR UR16, R40 ;  /* 0x000000002810c2ca */ /* 0x000fe200000e0000 */
[----:B------:R-:W-:Y:S01]  /*4fd0*/  @!UP0 UIADD3 UR8, UPT, UPT, UR5, 0x2a00, URZ ;  /* 0x00002a0005088890 */ /* 0x000fe2000fffe0ff */
[----:B------:R-:W-:Y:S01]  /*4fe0*/  VIADD R33, R33, 0x1 ;  /* 0x0000000121217836 */ /* 0x000fe20000000000 */
[----:B------:R-:W-:Y:S01]  /*4ff0*/  @!P4 R2UR UR17, R41 ;  /* 0x000000002911c2ca */ /* 0x000fe200000e0000 */
[----:B------:R-:W-:Y:S01]  /*5000*/  VOTEU.ALL UP0, P4 ;  /* 0x0000000000ff7886 */ /* 0x000fe20002000000 */
[----:B------:R-:W-:Y:S01]  /*5010*/  UMOV UR9, UR25 ;  /* 0x0000001900097c82 */ /* 0x000fe20008000000 */
[----:B------:R-:W-:Y:S01]  /*5020*/  UMOV UR11, UR43 ;  /* 0x0000002b000b7c82 */ /* 0x000fe20008000000 */
[----:B------:R-:W-:Y:S01]  /*5030*/  UMOV UR12, UR36 ;  /* 0x00000024000c7c82 */ /* 0x000fe20008000000 */
[----:B------:R-:W-:Y:S08]  /*5040*/  UPRMT UR7, UR37, 0x654, UR25 ;  /* 0x0000065425077896 */ /* 0x000ff00008000019 */
[----:B------:R1:W-:Y:S02]  /*5050*/  @!UP1 UTMALDG.3D [UR24], [UR16], desc[UR14] ;  /* 0x00000e18100095b4 */ /* 0x0003e40008011000 */
[----:B-1----:R-:W-:Y:S01]  /*5060*/  @!P1 ISETP.NE.AND P2, PT, R3, 0x1, PT ;  /* 0x000000010300980c */ /* 0x002fe20003f45270 */
[C---:B--2---:R-:W-:Y:S01]  /*5070*/  @!P1 IMAD.HI.U32 R14, R13.reuse, R14, RZ ;  /* 0x0000000e0d0e9227 */ /* 0x044fe200078e00ff */
[----:B---3--:R-:W-:Y:S01]  /*5080*/  @!P1 ISETP.NE.AND P0, PT, R10, 0x1, PT ;  /* 0x000000010a00980c */ /* 0x008fe20003f05270 */
[----:B------:R1:W-:Y:S01]  /*5090*/  @!UP0 UTMALDG.3D [UR8], [UR16], desc[UR14] ;  /* 0x00000e08100085b4 */ /* 0x0003e20008011000 */
[----:B------:R1:W-:Y:S01]  /*50a0*/  @!P4 SYNCS.ARRIVE.TRANS64.RED.A0TR RZ, [UR5+0x60], R34 ;  /* 0x00006022ffffc9a7 */ /* 0x0003e20008300405 */
[C---:B------:R-:W-:Y:S01]  /*50b0*/  @!P1 IMAD.HI.U32 R11, R8.reuse, R11, RZ ;  /* 0x0000000b080b9227 */ /* 0x040fe200078e00ff */
[----:B------:R-:W-:Y:S04]  /*50c0*/  @!P1 SHF.R.U32.HI R14, RZ, R15, R14 ;  /* 0x0000000fff0e9219 */ /* 0x000fe8000001160e */
[----:B----4-:R-:W-:Y:S02]  /*50d0*/  @!P1 SHF.R.U32.HI R9, RZ, R0, R11 ;  /* 0x00000000ff099219 */ /* 0x010fe4000001160b */
[----:B------:R-:W-:Y:S02]  /*50e0*/  @!P1 SEL R14, R13, R14, !P2 ;  /* 0x0000000e0d0e9207 */ /* 0x000fe40005000000 */
[----:B------:R-:W-:Y:S05]  /*50f0*/  @!P1 SEL R9, R8, R9, !P0 ;  /* 0x0000000908099207 */ /* 0x000fea0004000000 */
[----:B------:R-:W-:Y:S01]  /*5100*/  @!P1 IMAD.IADD R0, R9, 0x1, -R14 ;  /* 0x0000000109009824 */ /* 0x000fe200078e0a0e */
[----:B------:R-:W-:Y:S01]  /*5110*/  SYNCS.ARRIVE.TRANS64.RED.A1T0 RZ, [UR7], RZ ;  /* 0x000000ffffff79a7 */ /* 0x000fe20008100407 */
[----:B------:R-:W-:Y:S02]  /*5120*/  @!P1 IMAD.IADD R9, R14, 0x1, -R9 ;  /* 0x000000010e099824 */ /* 0x000fe400078e0a09 */
[----:B------:R-:W-:Y:S02]  /*5130*/  @!P1 IMAD R13, R0, R3, R13 ;  /* 0x00000003000d9224 */ /* 0x000fe400078e020d */
[----:B------:R-:W-:Y:S01]  /*5140*/  @!P1 IMAD R8, R9, R10, R8 ;  /* 0x0000000a09089224 */ /* 0x000fe200078e0208 */
[----:B------:R-:W2:Y:S02]  /*5150*/  SYNCS.PHASECHK.TRANS64.TRYWAIT P5, [UR5+0x88], R12 ;  /* 0x0000880cff0075a7 */ /* 0x000ea400080a1105 */
[----:B-12---:R-:W-:Y:S05]  /*5160*/  @!P5 BRA `(.L_x_96) ;  /* 0x00000040008cd947 */ /* 0x006fea0003800000 */
.L_x_191:
[----:B-1----:R-:W-:Y:S01]  /*5170*/  @!P4 IADD3 R3, P0, PT, R38, 0x580, RZ ;  /* 0x000005802603c810 */ /* 0x002fe20007f1e0ff */
[----:B------:R-:W-:Y:S01]  /*5180*/  VOTEU.ALL UP0, P4 ;  /* 0x0000000000ff7886 */ /* 0x000fe20002000000 */
[----:B------:R-:W-:Y:S01]  /*5190*/  VOTEU.ALL UP1, P4 ;  /* 0x0000000000ff7886 */ /* 0x000fe20002020000 */
[----:B------:R-:W-:Y:S01]  /*51a0*/  UMOV UR14, 0x0 ;  /* 0x00000000000e7882 */ /* 0x000fe20000000000 */
[----:B------:R-:W-:Y:S01]  /*51b0*/  @!P4 R2UR UR8, R3 ;  /* 0x000000000308c2ca */ /* 0x000fe200000e0000 */
[----:B------:R-:W-:Y:S01]  /*51c0*/  @!P4 IMAD.X R0, RZ, RZ, R39, P0 ;  /* 0x000000ffff00c224 */ /* 0x000fe200000e0627 */
[----:B------:R-:W-:Y:S01]  /*51d0*/  @!UP0 UIADD3 UR17, UPT, UPT, UR5, 0x68, URZ ;  /* 0x0000006805118890 */ /* 0x000fe2000fffe0ff */
[----:B------:R-:W-:Y:S01]  /*51e0*/  ISETP.NE.AND P0, PT, R33, 0x2, PT ;  /* 0x000000022100780c */ /* 0x000fe20003f05270 */
[----:B------:R-:W-:Y:S01]  /*51f0*/  @!UP0 UIADD3 UR18, UPT, UPT, UR42, 0x30, URZ ;  /* 0x000000302a128890 */ /* 0x000fe2000fffe0ff */
[----:B------:R-:W-:Y:S01]  /*5200*/  LOP3.LUT R36, R36, 0x1, RZ, 0x3c, !PT ;  /* 0x0000000124247812 */ /* 0x000fe200078e3cff */
[----:B------:R-:W-:Y:S01]  /*5210*/  @!UP0 UIADD3 UR16, UPT, UPT, UR5, 0x3200, URZ ;  /* 0x0000320005108890 */ /* 0x000fe2000fffe0ff */
[----:B------:R-:W-:Y:S01]  /*5220*/  @!P4 R2UR UR7, R0 ;  /* 0x000000000007c2ca */ /* 0x000fe200000e0000 */
[----:B------:R-:W-:Y:S01]  /*5230*/  UMOV UR15, 0x10000000 ;  /* 0x10000000000f7882 */ /* 0x000fe20000000000 */
[----:B------:R-:W-:Y:S01]  /*5240*/  UMOV UR19, UR43 ;  /* 0x0000002b00137c82 */ /* 0x000fe20008000000 */
[----:B------:R-:W-:Y:S01]  /*5250*/  UMOV UR20, UR36 ;  /* 0x0000002400147c82 */ /* 0x000fe20008000000 */
[----:B------:R-:W-:Y:S01]  /*5260*/  @!UP0 UIADD3 UR10, UPT, UPT, UR42, 0x70, URZ ;  /* 0x000000702a0a8890 */ /* 0x000fe2000fffe0ff */
[----:B------:R-:W-:Y:S01]  /*5270*/  SEL R3, RZ, 0x1, P0 ;  /* 0x00000001ff037807 */ /* 0x000fe20000000000 */
[----:B------:R-:W-:Y:S01]  /*5280*/  IMAD.U32 R10, RZ, RZ, UR8 ;  /* 0x00000008ff0a7e24 */ /* 0x000fe2000f8e00ff */
[----:B------:R-:W-:Y:S01]  /*5290*/  @!UP0 UIADD3 UR8, UPT, UPT, UR5, 0x3a00, URZ ;  /* 0x00003a0005088890 */ /* 0x000fe2000fffe0ff */
[----:B------:R-:W-:Y:S01]  /*52a0*/  IMAD.IADD R34, R8, 0x1, R58 ;  /* 0x0000000108227824 */ /* 0x000fe200078e023a */
[----:B------:R-:W-:Y:S01]  /*52b0*/  VOTEU.ALL UP0, P4 ;  /* 0x0000000000ff7886 */ /* 0x000fe20002000000 */
[----:B------:R-:W-:Y:S01]  /*52c0*/  UMOV UR11, UR43 ;  /* 0x0000002b000b7c82 */ /* 0x000fe20008000000 */
[----:B------:R-:W-:Y:S01]  /*52d0*/  @!P4 R2UR UR22, R10 ;  /* 0x000000000a16c2ca */ /* 0x000fe200000e0000 */
[----:B------:R-:W-:Y:S01]  /*52e0*/  UMOV UR12, UR36 ;  /* 0x00000024000c7c82 */ /* 0x000fe20008000000 */
[----:B------:R-:W-:Y:S01]  /*52f0*/  IMAD.U32 R11, RZ, RZ, UR7 ;  /* 0x00000007ff0b7e24 */ /* 0x000fe2000f8e00ff */
[----:B------:R-:W-:Y:S01]  /*5300*/  UMOV UR9, UR17 ;  /* 0x0000001100097c82 */ /* 0x000fe20008000000 */
[----:B------:R-:W-:Y:S01]  /*5310*/  @P3 R2UR UR36, R27 ;  /* 0x000000001b2432ca */ /* 0x000fe200000e0000 */
[----:B------:R-:W-:Y:S01]  /*5320*/  IMAD.IADD R37, R13, 0x1, R60 ;  /* 0x000000010d257824 */ /* 0x000fe200078e023c */
[----:B------:R-:W-:Y:S02]  /*5330*/  LOP3.LUT R32, R32, R3, RZ, 0x3c, !PT ;  /* 0x0000000320207212 */ /* 0x000fe400078e3cff */
[----:B------:R-:W-:Y:S02]  /*5340*/  @!P4 R2UR UR23, R11 ;  /* 0x000000000b17c2ca */ /* 0x000fe400000e0000 */
[----:B------:R-:W-:Y:S11]  /*5350*/  SEL R33, R33, RZ, P0 ;  /* 0x000000ff21217207 */ /* 0x000ff60000000000 */
[----:B------:R2:W-:Y:S01]  /*5360*/  @!UP1 UTMALDG.3D [UR16], [UR22], desc[UR14] ;  /* 0x00000e10160095b4 */ /* 0x0005e20008011000 */
[----:B------:R2:W-:Y:S01]  /*5370*/  @!UP0 UTMALDG.3D [UR8], [UR22], desc[UR14] ;  /* 0x00000e08160085b4 */ /* 0x0005e20008011000 */
[----:B------:R2:W-:Y:S01]  /*5380*/  @!P4 SYNCS.ARRIVE.TRANS64.RED.A0TR RZ, [UR5+0x68], R25 ;  /* 0x00006819ffffc9a7 */ /* 0x0005e20008300405 */
[----:B------:R-:W-:Y:S01]  /*5390*/  UPLOP3.LUT UP0, UPT, UPT, UPT, UPT, 0x80, 0x8 ;  /* 0x000000000008789c */ /* 0x000fe20003f0f070 */
[----:B------:R-:W-:Y:S01]  /*53a0*/  SYNCS.ARRIVE.TRANS64.RED.A1T0 RZ, [UR6], RZ ;  /* 0x000000ffffff79a7 */ /* 0x000fe20008100406 */
[----:B------:R-:W-:Y:S09]  /*53b0*/  @P3 BRA `(.L_x_97) ;  /* 0xfffffff0002c3947 */ /* 0x000ff2000383ffff */
[----:B------:R-:W-:-:S04]  /*53c0*/  SHF.L.U32 R3, R36, 0x1f, RZ ;  /* 0x0000001f24037819 */ /* 0x000fc800000006ff */
[----:B------:R-:W1:Y:S02]  /*53d0*/  SYNCS.PHASECHK.TRANS64.TRYWAIT P0, [UR5+0x70], R3 ;  /* 0x00007003ff0075a7 */ /* 0x000e640008001105 */
[----:B-1----:R-:W-:Y:S05]  /*53e0*/  @!P0 BRA `(.L_x_98) ;  /* 0x0000004000048947 */ /* 0x002fea0003800000 */
.L_x_193:
[----:B------:R-:W3:Y:S02]  /*53f0*/  SYNCS.PHASECHK.TRANS64.TRYWAIT P0, [UR5+0x78], R3 ;  /* 0x00007803ff0075a7 */ /* 0x000ee40008001105 */
[----:B---3--:R-:W-:Y:S05]  /*5400*/  @!P0 BRA `(.L_x_99) ;  /* 0x0000004000148947 */ /* 0x008fea0003800000 */
.L_x_195:
[----:B------:R-:W3:Y:S02]  /*5410*/  SYNCS.PHASECHK.TRANS64.TRYWAIT P0, [UR5+0x80], R3 ;  /* 0x00008003ff0075a7 */ /* 0x000ee40008001105 */
[----:B---3--:R-:W-:Y:S05]  /*5420*/  @!P0 BRA `(.L_x_100) ;  /* 0x0000004000248947 */ /* 0x008fea0003800000 */
.L_x_197:
[----:B-1----:R-:W-:-:S07]  /*5430*/  MOV R0, UR5 ;  /* 0x0000000500007c02 */ /* 0x002fce0008000f00 */
.L_x_101:
[----:B-1----:R-:W-:-:S04]  /*5440*/  SHF.L.U32 R3, R36, 0x1f, RZ ;  /* 0x0000001f24037819 */ /* 0x002fc800000006ff */
[----:B------:R1:W3:Y:S03]  /*5450*/  SYNCS.PHASECHK.TRANS64.TRYWAIT P0, [R0+URZ+0x88], R3 ;  /* 0x00008803000075a7 */ /* 0x0002e600080011ff */
[----:B---3--:R-:W-:Y:S05]  /*5460*/  @!P0 NANOSLEEP.SYNCS 0x989680 ;  /* 0x009896800000895d */ /* 0x008fea0003900000 */
[----:B------:R-:W3:Y:S02]  /*5470*/  @!P0 SYNCS.PHASECHK.TRANS64 P0, [R0+URZ+0x88], R3 ;  /* 0x00008803000085a7 */ /* 0x000ee400080010ff */
[----:B--23--:R-:W-:Y:S05]  /*5480*/  @P0 EXIT ;  /* 0x000000000000094d */ /* 0x00cfea0003800000 */
[----:B------:R-:W-:Y:S05]  /*5490*/  BRA `(.L_x_101) ;  /* 0xfffffffc00e87947 */ /* 0x000fea000383ffff */
.L_x_86:
[----:B------:R-:W-:-:S06]  /*54a0*/  UISETP.GE.AND UP0, UPT, UR10, 0x4, UPT ;  /* 0x000000040a00788c */ /* 0x000fcc000bf06270 */
[----:B------:R-:W-:-:S13]  /*54b0*/  PLOP3.LUT P0, PT, PT, PT, UP0, 0x80, 0x8 ;  /* 0x000000000008781c */ /* 0x000fda0003f0f008 */
[----:B------:R-:W-:Y:S05]  /*54c0*/  @!P0 EXIT ;  /* 0x000000000000894d */ /* 0x000fea0003800000 */
[----:B------:R-:W-:Y:S01]  /*54d0*/  BAR.SYNC.DEFER_BLOCKING 0x6, 0xa0 ;  /* 0x0182800000007b1d */ /* 0x000fe20000010000 */
[----:B------:R-:W-:Y:S02]  /*54e0*/  IMAD.SHL.U32 R4, R66, 0x200000, RZ ;  /* 0x0020000042047824 */ /* 0x000fe400078e00ff */
[----:B------:R-:W-:Y:S02]  /*54f0*/  HFMA2 R71, -RZ, RZ, 0, 5.9604644775390625e-08 ;  /* 0x00000001ff477431 */ /* 0x000fe400000001ff */
[C---:B------:R-:W-:Y:S01]  /*5500*/  IMAD.SHL.U32 R65, R72.reuse, 0x10, RZ ;  /* 0x0000001048417824 */ /* 0x040fe200078e00ff */
[----:B------:R-:W-:Y:S01]  /*5510*/  MOV R69, RZ ;  /* 0x000000ff00457202 */ /* 0x000fe20000000f00 */
[----:B------:R-:W-:Y:S01]  /*5520*/  IMAD.U32 R33, R72, 0x10000, RZ ;  /* 0x0001000048217824 */ /* 0x000fe200078e00ff */
[----:B------:R-:W-:Y:S01]  /*5530*/  UMOV UR48, 0x400 ;  /* 0x0000040000307882 */ /* 0x000fe20000000000 */
[----:B------:R-:W1:Y:S01]  /*5540*/  LDC R63, c[0x0][0x370] ;  /* 0x0000dc00ff3f7b82 */ /* 0x000e620000000800 */
[----:B------:R-:W-:Y:S01]  /*5550*/  ULEA UR48, UR37, UR48, 0x18 ;  /* 0x0000003025307291 */ /* 0x000fe2000f8ec0ff */
[----:B------:R-:W-:Y:S01]  /*5560*/  LOP3.LUT R4, R4, 0x200000, RZ, 0xc0, !PT ;  /* 0x0020000004047812 */ /* 0x000fe200078ec0ff */
[----:B------:R-:W-:Y:S01]  /*5570*/  IMAD.SHL.U32 R64, R72, 0x2, RZ ;  /* 0x0000000248407824 */ /* 0x000fe200078e00ff */
[C---:B------:R-:W-:Y:S01]  /*5580*/  LOP3.LUT R5, R65.reuse, 0x40, RZ, 0xc0, !PT ;  /* 0x0000004041057812 */ /* 0x040fe200078ec0ff */
[----:B------:R-:W-:Y:S01]  /*5590*/  IMAD.SHL.U32 R3, R66, 0x200, RZ ;  /* 0x0000020042037824 */ /* 0x000fe200078e00ff */
[----:B------:R-:W-:Y:S01]  /*55a0*/  LOP3.LUT R2, R65, 0x5b0, RZ, 0xc0, !PT ;  /* 0x000005b041027812 */ /* 0x000fe200078ec0ff */
[----:B------:R-:W-:Y:S01]  /*55b0*/  UIADD3 UR4, UPT, UPT, UR48, 0x200, URZ ;  /* 0x0000020030047890 */ /* 0x000fe2000fffe0ff */
[----:B------:R-:W2:Y:S01]  /*55c0*/  LDC R28, c[0x0][0xb0c] ;  /* 0x0002c300ff1c7b82 */ /* 0x000ea20000000800 */
[----:B------:R-:W-:Y:S01]  /*55d0*/  LOP3.LUT R33, R4, 0x400000, R33, 0xf8, !PT ;  /* 0x0040000004217812 */ /* 0x000fe200078ef821 */
[----:B------:R-:W-:Y:S01]  /*55e0*/  IMAD.MOV.U32 R30, RZ, RZ, RZ ;  /* 0x000000ffff1e7224 */ /* 0x000fe200078e00ff */
[----:B------:R-:W-:Y:S01]  /*55f0*/  LOP3.LUT R64, R5, 0x8, R64, 0xf8, !PT ;  /* 0x0000000805407812 */ /* 0x000fe200078ef840 */
[----:B------:R-:W-:Y:S01]  /*5600*/  IMAD.MOV.U32 R70, RZ, RZ, RZ ;  /* 0x000000ffff467224 */ /* 0x000fe200078e00ff */
[----:B------:R-:W-:Y:S01]  /*5610*/  LOP3.LUT R3, R2, 0x200, R3, 0xf8, !PT ;  /* 0x0000020002037812 */ /* 0x000fe200078ef803 */
[----:B------:R-:W-:Y:S01]  /*5620*/  IMAD.MOV.U32 R76, RZ, RZ, RZ ;  /* 0x000000ffff4c7224 */ /* 0x000fe200078e00ff */
[----:B------:R-:W-:Y:S01]  /*5630*/  LOP3.LUT P0, RZ, R65, 0x40, RZ, 0xc0, !PT ;  /* 0x0000004041ff7812 */ /* 0x000fe2000780c0ff */
[----:B------:R-:W3:Y:S01]  /*5640*/  LDC R61, c[0x0][0xb20] ;  /* 0x0002c800ff3d7b82 */ /* 0x000ee20000000800 */
[----:B------:R-:W4:Y:S01]  /*5650*/  LDS R0, [UR48+0x150] ;  /* 0x00015030ff007984 */ /* 0x000f220008000800 */
[----:B------:R-:W-:Y:S01]  /*5660*/  LOP3.LUT R64, R3, R64, RZ, 0xfc, !PT ;  /* 0x0000004003407212 */ /* 0x000fe200078efcff */
[----:B------:R-:W-:Y:S01]  /*5670*/  IMAD.U32 R67, RZ, RZ, UR4 ;  /* 0x00000004ff437e24 */ /* 0x000fe2000f8e00ff */
[----:B------:R-:W-:Y:S01]  /*5680*/  LOP3.LUT R72, R72, 0x60, RZ, 0xc0, !PT ;  /* 0x0000006048487812 */ /* 0x000fe200078ec0ff */
[----:B------:R-:W1:Y:S03]  /*5690*/  LDCU.64 UR52, c[0x0][0x348] ;  /* 0x00006900ff3477ac */ /* 0x000e660008000a00 */
[----:B------:R-:W1:Y:S01]  /*56a0*/  LDC R27, c[0x0][0xb30] ;  /* 0x0002cc00ff1b7b82 */ /* 0x000e620000000800 */
[----:B------:R-:W1:Y:S01]  /*56b0*/  LDCU.64 UR38, c[0x0][0x888] ;  /* 0x00011100ff2677ac */ /* 0x000e620008000a00 */
[----:B------:R-:W1:Y:S06]  /*56c0*/  LDCU.64 UR44, c[0x0][0x890] ;  /* 0x00011200ff2c77ac */ /* 0x000e6c0008000a00 */
[----:B------:R-:W1:Y:S01]  /*56d0*/  LDC.64 R56, c[0x0][0xb10] ;  /* 0x0002c400ff387b82 */ /* 0x000e620000000a00 */
[----:B------:R-:W-:Y:S01]  /*56e0*/  UMOV UR49, URZ ;  /* 0x000000ff00317c82 */ /* 0x000fe20008000000 */
[----:B------:R-:W-:-:S06]  /*56f0*/  UMOV UR51, URZ ;  /* 0x000000ff00337c82 */ /* 0x000fcc0008000000 */
[----:B------:R-:W1:Y:S08]  /*5700*/  LDC.64 R24, c[0x0][0xb18] ;  /* 0x0002c600ff187b82 */ /* 0x000e700000000a00 */
[----:B------:R-:W1:Y:S08]  /*5710*/  LDC.64 R22, c[0x0][0xb28] ;  /* 0x0002ca00ff167b82 */ /* 0x000e700000000a00 */
[----:B------:R-:W1:Y:S01]  /*5720*/  LDC.64 R54, c[0x0][0x8b0] ;  /* 0x00022c00ff367b82 */ /* 0x000e620000000a00 */
[----:B----4-:R-:W-:Y:S01]  /*5730*/  IMAD.IADD R33, R0, 0x1, R33 ;  /* 0x0000000100217824 */ /* 0x010fe200078e0221 */
[----:B------:R-:W-:-:S06]  /*5740*/  P2R R0, PR, RZ, 0x1 ;  /* 0x00000001ff007803 */ /* 0x000fcc0000000000 */
[----:B------:R-:W4:Y:S08]  /*5750*/  LDC.64 R52, c[0x0][0x8a8] ;  /* 0x00022a00ff347b82 */ /* 0x000f300000000a00 */
[----:B--23--:R-:W1:Y:S02]  /*5760*/  LDC R62, c[0x0][0x374] ;  /* 0x0000dd00ff3e7b82 */ /* 0x00ce640000000800 */
.L_x_145:
[C---:B------:R-:W-:Y:S02]  /*5770*/  LEA R0, R76.reuse, UR48, 0x3 ;  /* 0x000000304c007c11 */ /* 0x040fe4000f8e18ff */
[----:B------:R-:W-:Y:S02]  /*5780*/  SHF.L.U32 R3, R69, 0x1f, RZ ;  /* 0x0000001f45037819 */ /* 0x000fe400000006ff */
[----:B------:R-:W-:Y:S02]  /*5790*/  LEA R16, R76, UR48, 0x4 ;  /* 0x000000304c107c11 */ /* 0x000fe4000f8e20ff */
[----:B--2---:R-:W2:Y:S02]  /*57a0*/  SYNCS.PHASECHK.TRANS64.TRYWAIT P0, [R0+URZ+0xa0], R3 ;  /* 0x0000a003000075a7 */ /* 0x004ea400080011ff */
[----:B--2---:R-:W-:Y:S05]  /*57b0*/  @!P0 BRA `(.L_x_102) ;  /* 0x0000003c00588947 */ /* 0x004fea0003800000 */
.L_x_198:
[----:B------:R-:W3:Y:S01]  /*57c0*/  LDC.64 R12, c[0x0][0xb10] ;  /* 0x0002c400ff0c7b82 */ /* 0x000ee20000000a00 */
[----:B------:R-:W4:Y:S01]  /*57d0*/  LDS.128 R16, [R16+0x130] ;  /* 0x0001300010107984 */ /* 0x000f220000000c00 */
[----:B-1----:R-:W-:Y:S01]  /*57e0*/  ISETP.NE.AND P1, PT, R27, 0x1, PT ;  /* 0x000000011b00780c */ /* 0x002fe20003f25270 */
[----:B--2---:R-:W-:Y:S01]  /*57f0*/  VIADD R0, R0, 0xb0 ;  /* 0x000000b000007836 */ /* 0x004fe20000000000 */
[----:B------:R-:W-:Y:S04]  /*5800*/  ISETP.GE.AND P0, PT, R26, 0x1, PT ;  /* 0x000000011a00780c */ /* 0x000fe80003f06270 */
[----:B------:R-:W1:Y:S01]  /*5810*/  LDC.64 R10, c[0x0][0xb18] ;  /* 0x0002c600ff0a7b82 */ /* 0x000e620000000a00 */
[----:B------:R-:W-:Y:S01]  /*5820*/  PRMT R0, RZ, 0x654, R0 ;  /* 0x00000654ff007816 */ /* 0x000fe20000000000 */
[----:B------:R-:W-:Y:S01]  /*5830*/  @!PT LDS RZ, [RZ] ;  /* 0x00000000fffff984 */ /* 0x000fe20000000800 */
[----:B------:R-:W-:Y:S01]  /*5840*/  @!PT LDS RZ, [RZ] ;  /* 0x00000000fffff984 */ /* 0x000fe20000000800 */
[----:B------:R-:W-:Y:S01]  /*5850*/  @!PT LDS RZ, [RZ] ;  /* 0x00000000fffff984 */ /* 0x000fe20000000800 */
[----:B------:R-:W-:Y:S01]  /*5860*/  @!PT LDS RZ, [RZ] ;  /* 0x00000000fffff984 */ /* 0x000fe20000000800 */
[----:B------:R2:W-:Y:S06]  /*5870*/  MEMBAR.ALL.CTA ;  /* 0x0000000000007992 */ /* 0x0005ec0000008000 */
[----:B--2---:R-:W2:Y:S01]  /*5880*/  FENCE.VIEW.ASYNC.S ;  /* 0x00000000000073c6 */ /* 0x004ea20000000000 */
[----:B------:R-:W1:Y:S08]  /*5890*/  @!P1 LDC R14, c[0x0][0xb20] ;  /* 0x0002c800ff0e9b82 */ /* 0x000e700000000800 */
[----:B------:R-:W1:Y:S01]  /*58a0*/  @!P1 LDC R9, c[0x0][0xb0c] ;  /* 0x0002c300ff099b82 */ /* 0x000e620000000800 */
[----:B--2---:R2:W-:Y:S01]  /*58b0*/  SYNCS.ARRIVE.TRANS64.RED.A1T0 RZ, [R0+URZ], RZ ;  /* 0x000000ff00ff79a7 */ /* 0x0045e200081004ff */
[----:B----4-:R-:W-:Y:S04]  /*58c0*/  LOP3.LUT P4, RZ, R18, 0x1, RZ, 0xc0, !PT ;  /* 0x0000000112ff7812 */ /* 0x010fe8000788c0ff */
[----:B------:R-:W-:Y:S09]  /*58d0*/  P2R R73, PR, RZ, 0x10 ;  /* 0x00000010ff497803 */ /* 0x000ff20000000000 */
[----:B------:R-:W-:Y:S02]  /*58e0*/  @P4 MOV R31, R16 ;  /* 0x00000010001f4202 */ /* 0x000fe40000000f00 */
[----:B------:R-:W-:Y:S01]  /*58f0*/  @P4 LOP3.LUT R29, R17, 0xffff, RZ, 0xc0, !PT ;  /* 0x0000ffff111d4812 */ /* 0x000fe200078ec0ff */
[----:B--23--:R-:W-:Y:S06]  /*5900*/  @!P0 BRA `(.L_x_103) ;  /* 0x0000000000a48947 */ /* 0x00cfec0003800000 */
[----:B------:R-:W-:Y:S01]  /*5910*/  IMAD.HI.U32 R36, R62, R25, RZ ;  /* 0x000000193e247227 */ /* 0x000fe200078e00ff */
[----:B------:R-:W-:Y:S02]  /*5920*/  ISETP.NE.AND P0, PT, R24, 0x1, PT ;  /* 0x000000011800780c */ /* 0x000fe40003f05270 */
[----:B------:R-:W-:Y:S01]  /*5930*/  ISETP.NE.AND P2, PT, R26, 0x1, PT ;  /* 0x000000011a00780c */ /* 0x000fe20003f45270 */
[-C--:B------:R-:W-:Y:S01]  /*5940*/  IMAD.HI.U32 R20, R63, R56.reuse, RZ ;  /* 0x000000383f147227 */ /* 0x080fe200078e00ff */
[----:B------:R-:W-:Y:S02]  /*5950*/  SHF.R.U32.HI R21, RZ, R61, R36 ;  /* 0x0000003dff157219 */ /* 0x000fe40000011624 */
[----:B------:R-:W-:Y:S01]  /*5960*/  ISETP.NE.AND P3, PT, R28, 0x1, PT ;  /* 0x000000011c00780c */ /* 0x000fe20003f65270 */
[----:B------:R-:W-:Y:S01]  /*5970*/  IMAD.HI.U32 R40, R29, R25, RZ ;  /* 0x000000191d287227 */ /* 0x000fe200078e00ff */
[----:B------:R-:W-:Y:S02]  /*5980*/  SHF.R.U32.HI R20, RZ, R57, R20 ;  /* 0x00000039ff147219 */ /* 0x000fe40000011614 */
[----:B------:R-:W-:Y:S01]  /*5990*/  SEL R3, R62, R21, !P0 ;  /* 0x000000153e037207 */ /* 0x000fe20004000000 */
[----:B------:R-:W-:Y:S01]  /*59a0*/  IMAD.HI.U32 R38, R31, R56, RZ ;  /* 0x000000381f267227 */ /* 0x000fe200078e00ff */
[----:B------:R-:W-:Y:S03]  /*59b0*/  SEL R7, R63, R20, !P3 ;  /* 0x000000143f077207 */ /* 0x000fe60005800000 */
[-C--:B------:R-:W-:Y:S01]  /*59c0*/  IMAD.HI.U32 R20, R3, R22.reuse, RZ ;  /* 0x0000001603147227 */ /* 0x080fe200078e00ff */
[----:B------:R-:W-:Y:S03]  /*59d0*/  SHF.R.U32.HI R38, RZ, R57, R38 ;  /* 0x00000039ff267219 */ /* 0x000fe60000011626 */
[----:B------:R-:W-:Y:S01]  /*59e0*/  IMAD.HI.U32 R36, R7, R22, RZ ;  /* 0x0000001607247227 */ /* 0x000fe200078e00ff */
[----:B------:R-:W-:Y:S02]  /*59f0*/  @P2 SHF.R.U32.HI R3, RZ, R23, R20 ;  /* 0x00000017ff032219 */ /* 0x000fe40000011614 */
[----:B------:R-:W-:Y:S02]  /*5a00*/  SHF.R.U32.HI R20, RZ, R61, R40 ;  /* 0x0000003dff147219 */ /* 0x000fe40000011628 */
[----:B------:R-:W-:Y:S01]  /*5a10*/  @P2 SHF.R.U32.HI R7, RZ, R23, R36 ;  /* 0x00000017ff072219 */ /* 0x000fe20000011624 */
[C---:B------:R-:W-:Y:S01]  /*5a20*/  IMAD R2, R26.reuse, R3, RZ ;  /* 0x000000031a027224 */ /* 0x040fe200078e02ff */
[----:B------:R-:W-:Y:S02]  /*5a30*/  SEL R5, R29, R20, !P0 ;  /* 0x000000141d057207 */ /* 0x000fe40004000000 */
[----:B------:R-:W-:Y:S01]  /*5a40*/  SEL R3, R31, R38, !P3 ;  /* 0x000000261f037207 */ /* 0x000fe20005800000 */
[----:B------:R-:W-:Y:S01]  /*5a50*/  IMAD R4, R26, R7, RZ ;  /* 0x000000071a047224 */ /* 0x000fe200078e02ff */
[C---:B------:R-:W-:Y:S01]  /*5a60*/  ISETP.GE.AND P0, PT, R5.reuse, R2, PT ;  /* 0x000000020500720c */ /* 0x040fe20003f06270 */
[----:B------:R-:W-:Y:S03]  /*5a70*/  IMAD.HI.U32 R6, R5, R22, RZ ;  /* 0x0000001605067227 */ /* 0x000fe600078e00ff */
[----:B------:R-:W-:Y:S01]  /*5a80*/  ISETP.GE.OR P0, PT, R3, R4, P0 ;  /* 0x000000040300720c */ /* 0x000fe20000706670 */
[----:B------:R-:W-:Y:S01]  /*5a90*/  IMAD.MOV R4, RZ, RZ, -R3 ;  /* 0x000000ffff047224 */ /* 0x000fe200078e0a03 */
[-C--:B------:R-:W-:Y:S03]  /*5aa0*/  SHF.R.U32.HI R6, RZ, R23.reuse, R6 ;  /* 0x00000017ff067219 */ /* 0x080fe60000011606 */
[----:B------:R-:W-:Y:S01]  /*5ab0*/  IMAD R31, R28, R4, R31 ;  /* 0x000000041c1f7224 */ /* 0x000fe200078e021f */
[----:B------:R-:W-:Y:S05]  /*5ac0*/  SEL R15, R5, R6, !P2 ;  /* 0x00000006050f7207 */ /* 0x000fea0005000000 */
[----:B------:R-:W-:Y:S02]  /*5ad0*/  IMAD.MOV R6, RZ, RZ, -R15 ;  /* 0x000000ffff067224 */ /* 0x000fe400078e0a0f */
[C---:B------:R-:W-:Y:S04]  /*5ae0*/  @!P0 IMAD.HI.U32 R2, R3.reuse, R22, RZ ;  /* 0x0000001603028227 */ /* 0x040fe800078e00ff */
[----:B------:R-:W-:Y:S01]  /*5af0*/  IMAD R6, R26, R6, R5 ;  /* 0x000000061a067224 */ /* 0x000fe200078e0205 */
[----:B------:R-:W-:Y:S04]  /*5b00*/  @!P0 SHF.R.U32.HI R2, RZ, R23, R2 ;  /* 0x00000017ff028219 */ /* 0x000fe80000011602 */
[----:B------:R-:W-:Y:S02]  /*5b10*/  @!P0 SEL R0, R3, R2, !P2 ;  /* 0x0000000203008207 */ /* 0x000fe40005000000 */
[----:B------:R-:W-:Y:S02]  /*5b20*/  IADD3 R2, PT, PT, -R5, RZ, RZ ;  /* 0x000000ff05027210 */ /* 0x000fe40007ffe1ff */
[----:B------:R-:W-:Y:S01]  /*5b30*/  @!P0 IADD3 R8, PT, PT, R15, -R0, RZ ;  /* 0x800000000f088210 */ /* 0x000fe20007ffe0ff */
[----:B------:R-:W-:Y:S02]  /*5b40*/  @!P0 IMAD R0, R7, R6, R0 ;  /* 0x0000000607008224 */ /* 0x000fe400078e0200 */
[----:B------:R-:W-:Y:S02]  /*5b50*/  IMAD R29, R24, R2, R29 ;  /* 0x00000002181d7224 */ /* 0x000fe400078e021d */
[----:B------:R-:W-:Y:S02]  /*5b60*/  @!P0 IMAD R5, R8, R26, R3 ;  /* 0x0000001a08058224 */ /* 0x000fe400078e0203 */
[----:B------:R-:W-:Y:S04]  /*5b70*/  @!P0 IMAD.MOV.U32 R3, RZ, RZ, R0 ;  /* 0x000000ffff038224 */ /* 0x000fe800078e0000 */
[----:B------:R-:W-:Y:S02]  /*5b80*/  IMAD R31, R3, R28, R31 ;  /* 0x0000001c031f7224 */ /* 0x000fe400078e021f */
[----:B------:R-:W-:Y:S07]  /*5b90*/  IMAD R29, R5, R24, R29 ;  /* 0x00000018051d7224 */ /* 0x000fee00078e021d */
.L_x_103:
[----:B-1----:R-:W-:Y:S01]  /*5ba0*/  @!P1 ISETP.NE.AND P0, PT, R10, 0x1, PT ;  /* 0x000000010a00980c */ /* 0x002fe20003f05270 */
[----:B------:R-:W-:Y:S01]  /*5bb0*/  @!P1 IMAD.HI.U32 R3, R29, R11, RZ ;  /* 0x0000000b1d039227 */ /* 0x000fe200078e00ff */
[----:B------:R-:W-:Y:S01]  /*5bc0*/  R2UR UR42, R37 ;  /* 0x00000000252a72ca */ /* 0x000fe200000e0000 */
[----:B------:R-:W-:Y:S01]  /*5bd0*/  BSSY.RECONVERGENT B6, `(.L_x_104) ;  /* 0x0000031000067945 */ /* 0x000fe20003800200 */
[----:B------:R-:W-:Y:S01]  /*5be0*/  R2UR UR41, R34 ;  /* 0x00000000222972ca */ /* 0x000fe200000e0000 */
[----:B------:R-:W-:Y:S01]  /*5bf0*/  @!P1 IMAD.HI.U32 R0, R31, R12, RZ ;  /* 0x0000000c1f009227 */ /* 0x000fe200078e00ff */
[----:B------:R-:W-:Y:S02]  /*5c00*/  @!P1 SHF.R.U32.HI R2, RZ, R14, R3 ;  /* 0x0000000eff029219 */ /* 0x000fe40000011603 */
[----:B------:R-:W-:Y:S01]  /*5c10*/  @!P1 ISETP.NE.AND P2, PT, R9, 0x1, PT ;  /* 0x000000010900980c */ /* 0x000fe20003f45270 */
[----:B------:R-:W-:Y:S01]  /*5c20*/  VIADD R76, R76, 0x1 ;  /* 0x000000014c4c7836 */ /* 0x000fe20000000000 */
[----:B------:R-:W-:Y:S02]  /*5c30*/  @!P1 SEL R2, R29, R2, !P0 ;  /* 0x000000021d029207 */ /* 0x000fe40004000000 */
[----:B------:R-:W-:Y:S02]  /*5c40*/  @!P1 SHF.R.U32.HI R0, RZ, R13, R0 ;  /* 0x0000000dff009219 */ /* 0x000fe40000011600 */
[----:B------:R-:W-:Y:S01]  /*5c50*/  LOP3.LUT P0, RZ, R67, 0x90, RZ, 0xc0, !PT ;  /* 0x0000009043ff7812 */ /* 0x000fe2000780c0ff */
[----:B------:R-:W-:Y:S01]  /*5c60*/  USHF.L.U32 UR42, UR42, 0x6, URZ ;  /* 0x000000062a2a7899 */ /* 0x000fe200080006ff */
[----:B------:R-:W-:Y:S01]  /*5c70*/  @!P1 SEL R3, R31, R0, !P2 ;  /* 0x000000001f039207 */ /* 0x000fe20005000000 */
[----:B------:R-:W-:Y:S01]  /*5c80*/  USHF.L.U32 UR41, UR41, 0x7, URZ ;  /* 0x0000000729297899 */ /* 0x000fe200080006ff */
[----:B------:R-:W-:Y:S03]  /*5c90*/  @P4 SHF.R.U32.HI R68, RZ, 0x10, R17 ;  /* 0x00000010ff444819 */ /* 0x000fe60000011611 */
[----:B------:R-:W-:Y:S02]  /*5ca0*/  @!P1 IMAD.IADD R0, R2, 0x1, -R3 ;  /* 0x0000000102009824 */ /* 0x000fe400078e0a03 */
[----:B------:R-:W-:Y:S02]  /*5cb0*/  @!P1 IMAD.IADD R2, R3, 0x1, -R2 ;  /* 0x0000000103029824 */ /* 0x000fe400078e0a02 */
[----:B------:R-:W-:Y:S02]  /*5cc0*/  @!P1 IMAD R31, R0, R9, R31 ;  /* 0x00000009001f9224 */ /* 0x000fe400078e021f */
[----:B------:R-:W-:Y:S01]  /*5cd0*/  @!P1 IMAD R29, R2, R10, R29 ;  /* 0x0000000a021d9224 */ /* 0x000fe200078e021d */
[----:B------:R-:W-:Y:S06]  /*5ce0*/  @!P0 BRA `(.L_x_105) ;  /* 0x00000000007c8947 */ /* 0x000fec0003800000 */
[----:B------:R-:W1:Y:S01]  /*5cf0*/  LDCU.64 UR8, c[0x4][0x80] ;  /* 0x01001000ff0877ac */ /* 0x000e620008000a00 */
[----:B------:R-:W-:Y:S01]  /*5d00*/  MOV R2, 0x0 ;  /* 0x0000000000027802 */ /* 0x000fe20000000f00 */
[----:B------:R-:W-:Y:S02]  /*5d10*/  HFMA2 R12, -RZ, RZ, 0, 5.9604644775390625e-08 ;  /* 0x00000001ff0c7431 */ /* 0x000fe400000001ff */
[----:B------:R-:W-:Y:S01]  /*5d20*/  IMAD.MOV.U32 R8, RZ, RZ, 0x70 ;  /* 0x00000070ff087424 */ /* 0x000fe200078e00ff */
[----:B------:R2:W3:Y:S01]  /*5d30*/  LDC.64 R14, c[0x4][R2] ;  /* 0x01000000020e7b82 */ /* 0x0004e20000000a00 */
[----:B------:R-:W4:Y:S01]  /*5d40*/  LDCU.64 UR6, c[0x4][0x88] ;  /* 0x01001100ff0677ac */ /* 0x000f220008000a00 */
[----:B------:R-:W-:Y:S01]  /*5d50*/  IMAD.MOV.U32 R13, RZ, RZ, RZ ;  /* 0x000000ffff0d7224 */ /* 0x000fe200078e00ff */
[----:B------:R-:W2:Y:S01]  /*5d60*/  LDCU.64 UR4, c[0x4][0x8] ;  /* 0x01000100ff0477ac */ /* 0x000ea20008000a00 */
[----:B-1----:R-:W-:Y:S01]  /*5d70*/  MOV R5, UR9 ;  /* 0x0000000900057c02 */ /* 0x002fe20008000f00 */
[----:B------:R-:W-:Y:S01]  /*5d80*/  IMAD.U32 R4, RZ, RZ, UR8 ;  /* 0x00000008ff047e24 */ /* 0x000fe2000f8e00ff */
[----:B----4-:R-:W-:Y:S01]  /*5d90*/  MOV R7, UR7 ;  /* 0x0000000700077c02 */ /* 0x010fe20008000f00 */
[----:B------:R-:W-:Y:S01]  /*5da0*/  IMAD.U32 R6, RZ, RZ, UR6 ;  /* 0x00000006ff067e24 */ /* 0x000fe2000f8e00ff */
[----:B--2---:R-:W-:Y:S01]  /*5db0*/  MOV R11, UR5 ;  /* 0x00000005000b7c02 */ /* 0x004fe20008000f00 */
[----:B------:R-:W-:Y:S02]  /*5dc0*/  IMAD.U32 R10, RZ, RZ, UR4 ;  /* 0x00000004ff0a7e24 */ /* 0x000fe4000f8e00ff */
[----:B------:R-:W-:Y:S07]  /*5dd0*/  LEPC R20, `(.L_x_106) ;  /* 0x000000001014794e */ /* 0x000fee0000000000 */
[----:B---3-5:R-:W-:Y:S05]  /*5de0*/  CALL.ABS.NOINC R14 ;  /* 0x000000000e007343 */ /* 0x028fea0003c00000 */
.L_x_106:
[----:B------:R-:W1:Y:S01]  /*5df0*/  LDCU.64 UR8, c[0x4][0x80] ;  /* 0x01001000ff0877ac */ /* 0x000e620008000a00 */
[----:B------:R-:W2:Y:S01]  /*5e00*/  LDC.64 R2, c[0x4][R2] ;  /* 0x0100000002027b82 */ /* 0x000ea20000000a00 */
[----:B------:R-:W-:Y:S02]  /*5e10*/  HFMA2 R12, -RZ, RZ, 0, 5.9604644775390625e-08 ;  /* 0x00000001ff0c7431 */ /* 0x000fe400000001ff */
[----:B------:R-:W-:Y:S02]  /*5e20*/  IMAD.MOV.U32 R8, RZ, RZ, 0x70 ;  /* 0x00000070ff087424 */ /* 0x000fe400078e00ff */
[----:B------:R-:W-:Y:S01]  /*5e30*/  IMAD.MOV.U32 R13, RZ, RZ, RZ ;  /* 0x000000ffff0d7224 */ /* 0x000fe200078e00ff */
[----:B------:R-:W3:Y:S01]  /*5e40*/  LDCU.64 UR6, c[0x4][0x88] ;  /* 0x01001100ff0677ac */ /* 0x000ee20008000a00 */
[----:B------:R-:W4:Y:S01]  /*5e50*/  LDCU.64 UR4, c[0x4][0x8] ;  /* 0x01000100ff0477ac */ /* 0x000f220008000a00 */
[----:B-1----:R-:W-:Y:S02]  /*5e60*/  MOV R4, UR8 ;  /* 0x0000000800047c02 */ /* 0x002fe40008000f00 */
[----:B------:R-:W-:Y:S02]  /*5e70*/  MOV R5, UR9 ;  /* 0x0000000900057c02 */ /* 0x000fe40008000f00 */
[----:B---3--:R-:W-:Y:S01]  /*5e80*/  MOV R7, UR7 ;  /* 0x0000000700077c02 */ /* 0x008fe20008000f00 */
[----:B------:R-:W-:Y:S01]  /*5e90*/  IMAD.U32 R6, RZ, RZ, UR6 ;  /* 0x00000006ff067e24 */ /* 0x000fe2000f8e00ff */
[----:B----4-:R-:W-:Y:S01]  /*5ea0*/  MOV R11, UR5 ;  /* 0x00000005000b7c02 */ /* 0x010fe20008000f00 */
[----:B------:R-:W-:Y:S02]  /*5eb0*/  IMAD.U32 R10, RZ, RZ, UR4 ;  /* 0x00000004ff0a7e24 */ /* 0x000fe4000f8e00ff */
[----:B------:R-:W-:Y:S07]  /*5ec0*/  LEPC R20, `(.L_x_105) ;  /* 0x000000001014794e */ /* 0x000fee0000000000 */
[----:B--2---:R-:W-:Y:S05]  /*5ed0*/  CALL.ABS.NOINC R2 ;  /* 0x0000000002007343 */ /* 0x004fea0003c00000 */
.L_x_105:
[----:B------:R-:W-:Y:S05]  /*5ee0*/  BSYNC.RECONVERGENT B6 ;  /* 0x0000000000067941 */ /* 0x000fea0003800200 */
.L_x_104:
[----:B------:R-:W-:Y:S01]  /*5ef0*/  ISETP.NE.U32.AND P4, PT, R54, RZ, PT ;  /* 0x000000ff3600720c */ /* 0x000fe20003f85070 */
[----:B------:R-:W-:Y:S01]  /*5f00*/  UISETP.NE.AND UP2, UPT, UR50, URZ, UPT ;  /* 0x000000ff3200728c */ /* 0x000fe2000bf45270 */
[----:B------:R-:W-:Y:S01]  /*5f10*/  ISETP.NE.U32.AND P2, PT, RZ, UR38, PT ;  /* 0x00000026ff007c0c */ /* 0x000fe2000bf45070 */
[----:B------:R-:W-:Y:S01]  /*5f20*/  UISETP.NE.U32.AND UP1, UPT, UR44, URZ, UPT ;  /* 0x000000ff2c00728c */ /* 0x000fe2000bf25070 */
[----:B------:R-:W-:Y:S01]  /*5f30*/  ISETP.NE.AND.EX P4, PT, R55, RZ, PT, P4 ;  /* 0x000000ff3700720c */ /* 0x000fe20003f85340 */
[----:B------:R-:W-:Y:S01]  /*5f40*/  UPLOP3.LUT UP0, UPT, UPT, UPT, UPT, 0x40, 0x4 ;  /* 0x000000000004789c */ /* 0x000fe20003f0e870 */
[----:B------:R-:W-:Y:S01]  /*5f50*/  ISETP.NE.AND.EX P2, PT, RZ, UR39, PT, P2 ;  /* 0x00000027ff007c0c */ /* 0x000fe2000bf45320 */
[----:B------:R-:W-:Y:S01]  /*5f60*/  UISETP.NE.AND.EX UP1, UPT, UR45, URZ, UPT, UP1 ;  /* 0x000000ff2d00728c */ /* 0x000fe2000bf25310 */
[----:B------:R-:W-:Y:S04]  /*5f70*/  PLOP3.LUT P1, PT, PT, PT, UP2, 0x80, 0x8 ;  /* 0x000000000008781c */ /* 0x000fe80003f2f028 */
[----:B------:R-:W-:Y:S06]  /*5f80*/  @UP2 UPLOP3.LUT UP0, UPT, UPT, UPT, UP1, 0x80, 0x8 ;  /* 0x000000000008289c */ /* 0x000fec0003f0f010 */
[----:B------:R-:W-:Y:S01]  /*5f90*/  PLOP3.LUT P0, PT, PT, PT, UP0, 0x80, 0x8 ;  /* 0x000000000008781c */ /* 0x000fe20003f0f008 */
[----:B------:R-:W-:Y:S01]  /*5fa0*/  @!UPT UIADD3 URZ, UPT, UPT, URZ, URZ, URZ ;  /* 0x000000fffffff290 */ /* 0x000fe2000fffe0ff */
[----:B------:R-:W-:Y:S11]  /*5fb0*/  BRA.U !UP1, `(.L_x_107) ;  /* 0x0000000109387547 */ /* 0x000ff6000b800000 */
[----:B------:R-:W-:Y:S01]  /*5fc0*/  UISETP.NE.U32.AND UP0, UPT, UR38, URZ, UPT ;  /* 0x000000ff2600728c */ /* 0x000fe2000bf05070 */
[----:B------:R-:W-:Y:S02]  /*5fd0*/  HFMA2 R0, -RZ, RZ, 0, 5.9604644775390625e-08 ;  /* 0x00000001ff007431 */ /* 0x000fe400000001ff */
[----:B------:R-:W-:Y:S01]  /*5fe0*/  IMAD.MOV.U32 R59, RZ, RZ, 0x1 ;  /* 0x00000001ff3b7424 */ /* 0x000fe200078e00ff */
[----:B------:R-:W-:Y:S06]  /*5ff0*/  UISETP.NE.AND.EX UP0, UPT, UR39, URZ, UPT, UP0 ;  /* 0x000000ff2700728c */ /* 0x000fec000bf05300 */
[----:B------:R-:W-:Y:S05]  /*6000*/  PLOP3.LUT P3, PT, PT, PT, UP0, 0x80, 0x8 ;  /* 0x000000000008781c */ /* 0x000fea0003f6f008 */
[----:B------:R-:W1:Y:S01]  /*6010*/  @UP0 LDCU.64 UR6, c[0x0][0x888] ;  /* 0x00011100ff0607ac */ /* 0x000e620008000a00 */
[----:B------:R-:W-:Y:S07]  /*6020*/  @UP0 UIMAD UR4, UR36, UR44, URZ ;  /* 0x0000002c240402a4 */ /* 0x000fee000f8e02ff */
[----:B------:R-:W-:Y:S01]  /*6030*/  @!P3 PRMT R59, R0, 0x7610, R59 ;  /* 0x00007610003bb816 */ /* 0x000fe2000000003b */
[----:B-1----:R-:W-:Y:S03]  /*6040*/  @UP0 UIMAD.WIDE UR6, UR4, 0x4, UR6 ;  /* 0x00000004040608a5 */ /* 0x002fe6000f8e0206 */
[----:B------:R-:W1:Y:S03]  /*6050*/  @!UP0 LDCU UR4, c[0x0][0x880] ;  /* 0x00011000ff0487ac */ /* 0x000e660008000800 */
[----:B------:R-:W-:Y:S01]  /*6060*/  IMAD.U32 R2, RZ, RZ, UR6 ;  /* 0x00000006ff027e24 */ /* 0x000fe2000f8e00ff */
[----:B------:R-:W-:Y:S05]  /*6070*/  MOV R3, UR7 ;  /* 0x0000000700037c02 */ /* 0x000fea0008000f00 */
[----:B-----5:R2:W5:Y:S02]  /*6080*/  @P3 LDG.E R35, desc[UR46][R2.64] ;  /* 0x0000002e02233981 */ /* 0x020564000c1e1900 */
[----:B-12---:R-:W-:Y:S02]  /*6090*/  @!P3 IMAD.U32 R35, RZ, RZ, UR4 ;  /* 0x00000004ff23be24 */ /* 0x006fe4000f8e00ff */
.L_x_107:
[----:B------:R-:W-:Y:S05]  /*60a0*/  @!P4 BRA `(.L_x_108) ;  /* 0x000000000020c947 */ /* 0x000fea0003800000 */
[----:B------:R-:W-:Y:S04]  /*60b0*/  ISETP.NE.U32.AND P3, PT, R52, RZ, PT ;  /* 0x000000ff3400720c */ /* 0x000fe80003f65070 */
[----:B------:R-:W-:Y:S11]  /*60c0*/  ISETP.NE.AND.EX P3, PT, R53, RZ, PT, P3 ;  /* 0x000000ff3500720c */ /* 0x000ff60003f65330 */
[----:B------:R-:W-:Y:S02]  /*60d0*/  @!UPT UIADD3 URZ, UPT, UPT, URZ, URZ, URZ ;  /* 0x000000fffffff290 */ /* 0x000fe4000fffe0ff */
[----:B------:R-:W1:Y:S01]  /*60e0*/  @P3 LDC.64 R2, c[0x0][0x8a8] ;  /* 0x00022a00ff023b82 */ /* 0x000e620000000a00 */
[----:B------:R-:W-:Y:S04]  /*60f0*/  @P3 IMAD R0, R54, UR36, RZ ;  /* 0x0000002436003c24 */ /* 0x000fe8000f8e02ff */
[----:B-1----:R-:W-:Y:S05]  /*6100*/  @P3 IMAD.WIDE R2, R0, 0x4, R2 ;  /* 0x0000000400023825 */ /* 0x002fea00078e0202 */
[----:B-----5:R1:W5:Y:S02]  /*6110*/  @P3 LDG.E R32, desc[UR46][R2.64] ;  /* 0x0000002e02203981 */ /* 0x020364000c1e1900 */
[----:B-1----:R-:W2:Y:S02]  /*6120*/  @!P3 LDC R32, c[0x0][0x8a0] ;  /* 0x00022800ff20bb82 */ /* 0x002ea40000000800 */
.L_x_108:
[----:B-----5:R-:W-:Y:S01]  /*6130*/  FSETP.NEU.AND P3, PT, R35, RZ, PT ;  /* 0x000000ff2300720b */ /* 0x020fe20003f6d000 */
[----:B------:R-:W-:Y:S01]  /*6140*/  IMAD.SHL.U32 R77, R64, 0x2, RZ ;  /* 0x00000002404d7824 */ /* 0x000fe200078e00ff */
[----:B------:R-:W-:Y:S01]  /*6150*/  SEL R5, RZ, 0xffffffff, P2 ;  /* 0xffffffffff057807 */ /* 0x000fe20001000000 */
[----:B------:R-:W-:Y:S01]  /*6160*/  BSSY B1, `(.L_x_109) ;  /* 0x0000034000017945 */ /* 0x000fe20003800000 */
[----:B------:R-:W-:Y:S01]  /*6170*/  @P1 LOP3.LUT P2, RZ, R59, 0xff, RZ, 0xc0, !PT ;  /* 0x000000ff3bff1812 */ /* 0x000fe2000784c0ff */
[----:B------:R-:W-:Y:S01]  /*6180*/  IMAD.MOV.U32 R39, RZ, RZ, 0x1 ;  /* 0x00000001ff277424 */ /* 0x000fe200078e00ff */
[----:B------:R-:W-:Y:S01]  /*6190*/  @P1 SEL R0, RZ, 0xffffffff, P3 ;  /* 0xffffffffff001807 */ /* 0x000fe20001800000 */
[C---:B------:R-:W-:Y:S01]  /*61a0*/  IMAD R34, R30.reuse, 0x40, R33 ;  /* 0x000000401e227824 */ /* 0x040fe200078e0221 */
[----:B------:R-:W-:Y:S01]  /*61b0*/  LOP3.LUT R71, R71, 0x1, RZ, 0x3c, !PT ;  /* 0x0000000147477812 */ /* 0x000fe200078e3cff */
[----:B------:R-:W-:Y:S01]  /*61c0*/  IMAD.MOV.U32 R38, RZ, RZ, RZ ;  /* 0x000000ffff267224 */ /* 0x000fe200078e00ff */
[----:B------:R-:W-:Y:S02]  /*61d0*/  @P0 SEL R0, R5, R0, !P2 ;  /* 0x0000000005000207 */ /* 0x000fe40005000000 */
[----:B------:R-:W-:Y:S02]  /*61e0*/  CS2R R50, SRZ ;  /* 0x0000000000327805 */ /* 0x000fe4000001ff00 */
[----:B------:R-:W-:Y:S02]  /*61f0*/  LEA R74, R30, UR48, 0x3 ;  /* 0x000000301e4a7c11 */ /* 0x000fe4000f8e18ff */
[----:B------:R-:W-:Y:S02]  /*6200*/  CS2R R48, SRZ ;  /* 0x0000000000307805 */ /* 0x000fe4000001ff00 */
[----:B------:R-:W-:Y:S02]  /*6210*/  @P1 LOP3.LUT R0, R0, 0x1, RZ, 0xc0, !PT ;  /* 0x0000000100001812 */ /* 0x000fe400078ec0ff */
[----:B------:R-:W-:Y:S02]  /*6220*/  CS2R R42, SRZ ;  /* 0x00000000002a7805 */ /* 0x000fe4000001ff00 */
[----:B------:R-:W-:Y:S02]  /*6230*/  SHF.L.U32 R3, R70, 0x1f, RZ ;  /* 0x0000001f46037819 */ /* 0x000fe400000006ff */
[----:B------:R-:W-:Y:S02]  /*6240*/  CS2R R40, SRZ ;  /* 0x0000000000287805 */ /* 0x000fe4000001ff00 */
[----:B------:R-:W-:Y:S01]  /*6250*/  ISETP.NE.U32.OR P5, PT, R0, 0x1, !P1 ;  /* 0x000000010000780c */ /* 0x000fe20004fa5470 */
[----:B------:R-:W-:Y:S01]  /*6260*/  VIADD R82, R77, UR48 ;  /* 0x000000304d527c36 */ /* 0x000fe20008000000 */
[----:B------:R-:W-:Y:S02]  /*6270*/  PLOP3.LUT P2, PT, PT, PT, UP1, 0x80, 0x8 ;  /* 0x000000000008781c */ /* 0x000fe40003f4f018 */
[----:B------:R-:W-:Y:S02]  /*6280*/  SEL R0, RZ, 0xffffffff, P3 ;  /* 0xffffffffff007807 */ /* 0x000fe40001800000 */
[----:B------:R-:W-:Y:S02]  /*6290*/  LOP3.LUT P3, R75, R59, 0xff, RZ, 0xc0, !PT ;  /* 0x000000ff3b4b7812 */ /* 0x000fe4000786c0ff */
[----:B------:R-:W-:Y:S05]  /*62a0*/  P2R R78, PR, RZ, 0x20 ;  /* 0x00000020ff4e7803 */ /* 0x000fea0000000000 */
[----:B------:R-:W-:Y:S02]  /*62b0*/  @P5 SHF.L.U32 R2, R71, 0x1f, RZ ;  /* 0x0000001f47025819 */ /* 0x000fe400000006ff */
[----:B------:R-:W-:Y:S02]  /*62c0*/  @P2 SEL R0, R5, R0, !P3 ;  /* 0x0000000005002207 */ /* 0x000fe40005800000 */
[----:B------:R-:W1:Y:S02]  /*62d0*/  @P5 SYNCS.PHASECHK.TRANS64.TRYWAIT P1, [UR48+0x50], R2 ;  /* 0x00005002ff0055a7 */ /* 0x000e640008021130 */
[----:B------:R-:W-:Y:S04]  /*62e0*/  LOP3.LUT R0, R0, 0x1, RZ, 0xc0, !PT ;  /* 0x0000000100007812 */ /* 0x000fe800078ec0ff */
[----:B------:R-:W-:Y:S04]  /*62f0*/  ISETP.NE.U32.AND P4, PT, R0, 0x1, PT ;  /* 0x000000010000780c */ /* 0x000fe80003f85070 */
[----:B------:R-:W-:Y:S01]  /*6300*/  P2R R80, PR, RZ, 0x10 ;  /* 0x00000010ff507803 */ /* 0x000fe20000000000 */
[----:B------:R3:W4:Y:S01]  /*6310*/  SYNCS.PHASECHK.TRANS64.TRYWAIT P0, [R74+URZ+0xc0], R3 ;  /* 0x0000c0034a0075a7 */ /* 0x00072200080011ff */
[----:B-1----:R-:W-:Y:S01]  /*6320*/  @P5 SEL R39, RZ, 0x1, !P1 ;  /* 0x00000001ff275807 */ /* 0x002fe20004800000 */
[----:B---3--:R-:W-:Y:S06]  /*6330*/  @!P5 BRA `(.L_x_110) ;  /* 0x000000000058d947 */ /* 0x008fec0003800000 */
[C---:B------:R-:W-:Y:S01]  /*6340*/  VIADD R0, R82.reuse, 0x200 ;  /* 0x0000020052007836 */ /* 0x040fe20000000000 */
[----:B------:R-:W-:Y:S01]  /*6350*/  LOP3.LUT P5, RZ, R65, 0x40, RZ, 0xc0, !PT ;  /* 0x0000004041ff7812 */ /* 0x000fe200078ac0ff */
[----:B------:R-:W-:Y:S01]  /*6360*/  BSSY B0, `(.L_x_111) ;  /* 0x000000e000007945 */ /* 0x000fe20003800000 */
[----:B------:R-:W-:Y:S01]  /*6370*/  ISETP.NE.AND P2, PT, R39, RZ, PT ;  /* 0x000000ff2700720c */ /* 0x000fe20003f45270 */
[----:B------:R-:W-:Y:S01]  /*6380*/  @P4 VIADD R2, R82, 0x210 ;  /* 0x0000021052024836 */ /* 0x000fe20000000000 */
[----:B------:R-:W-:Y:S01]  /*6390*/  PLOP3.LUT P1, PT, PT, PT, PT, 0x8, 0x80 ;  /* 0x000000000080781c */ /* 0x000fe20003f2e170 */
[----:B------:R-:W-:Y:S01]  /*63a0*/  IMAD.MOV.U32 R51, RZ, RZ, RZ ;  /* 0x000000ffff337224 */ /* 0x000fe200078e00ff */
[----:B------:R-:W-:Y:S02]  /*63b0*/  @P4 PLOP3.LUT P1, PT, P5, PT, PT, 0x80, 0x8 ;  /* 0x000000000008481c */ /* 0x000fe40002f2f070 */
[----:B------:R-:W-:Y:S02]  /*63c0*/  CS2R R48, SRZ ;  /* 0x0000000000307805 */ /* 0x000fe4000001ff00 */
[----:B------:R-:W-:Y:S02]  /*63d0*/  CS2R R42, SRZ ;  /* 0x00000000002a7805 */ /* 0x000fe4000001ff00 */
[----:B------:R-:W-:Y:S07]  /*63e0*/  CS2R R40, SRZ ;  /* 0x0000000000287805 */ /* 0x000fee000001ff00 */
[----:B------:R-:W-:Y:S01]  /*63f0*/  @P1 VIADD R2, R0, 0xfffffff0 ;  /* 0xfffffff000021836 */ /* 0x000fe20000000000 */
[----:B------:R-:W-:Y:S06]  /*6400*/  @P2 BRA `(.L_x_112) ;  /* 0x00000000000c2947 */ /* 0x000fec0003800000 */
[----:B------:R-:W-:Y:S04]  /*6410*/  SHF.L.U32 R5, R71, 0x1f, RZ ;  /* 0x0000001f47057819 */ /* 0x000fe800000006ff */
[----:B------:R-:W1:Y:S02]  /*6420*/  SYNCS.PHASECHK.TRANS64.TRYWAIT P1, [UR48+0x50], R5 ;  /* 0x00005005ff0075a7 */ /* 0x000e640008021130 */
[----:B-1----:R-:W-:Y:S05]  /*6430*/  @!P1 BRA `(.L_x_113) ;  /* 0x00000030004c9947 */ /* 0x002fea0003800000 */
.L_x_112:
[----:B------:R-:W-:Y:S05]  /*6440*/  BSYNC B0 ;  /* 0x0000000000007941 */ /* 0x000fea0003800000 */
.L_x_111:
[----:B------:R-:W-:Y:S01]  /*6450*/  ISETP.NE.AND P1, PT, R80, RZ, PT ;  /* 0x000000ff5000720c */ /* 0x000fe20003f25270 */
[----:B------:R-:W-:Y:S11]  /*6460*/  HFMA2 R38, -RZ, RZ, 0, 5.9604644775390625e-08 ;  /* 0x00000001ff267431 */ /* 0x000ff600000001ff */
[----:B------:R-:W-:Y:S01]  /*6470*/  @!UPT UIADD3 URZ, UPT, UPT, URZ, URZ, URZ ;  /* 0x000000fffffff290 */ /* 0x000fe2000fffe0ff */
[----:B------:R3:W1:Y:S04]  /*6480*/  @P1 LDS.128 R48, [R2] ;  /* 0x0000000002301984 */ /* 0x0006680000000c00 */
[----:B------:R3:W1:Y:S02]  /*6490*/  @P1 LDS.128 R40, [R77+UR48+0x200] ;  /* 0x000200304d281984 */ /* 0x0006640008000c00 */
.L_x_110:
[----:B------:R-:W-:Y:S05]  /*64a0*/  BSYNC B1 ;  /* 0x0000000000017941 */ /* 0x000fea0003800000 */
.L_x_109:
[----:B-1----:R-:W-:Y:S04]  /*64b0*/  SHF.R.U32.HI R5, RZ, 0x15, R34 ;  /* 0x00000015ff057819 */ /* 0x002fe80000011622 */
[----:B------:R-:W-:Y:S01]  /*64c0*/  LOP3.LUT P1, RZ, R5, 0x3, R66, 0x48, !PT ;  /* 0x0000000305ff7812 */ /* 0x000fe20007824842 */
[----:B------:R-:W-:Y:S01]  /*64d0*/  @!UPT UIADD3 URZ, UPT, UPT, URZ, URZ, URZ ;  /* 0x000000fffffff290 */ /* 0x000fe2000fffe0ff */
[----:B----4-:R-:W-:Y:S11]  /*64e0*/  @P0 BRA `(.L_x_114) ;  /* 0x0000000000080947 */ /* 0x010ff60003800000 */
[----:B------:R-:W1:Y:S02]  /*64f0*/  SYNCS.PHASECHK.TRANS64.TRYWAIT P0, [R74+URZ+0xc0], R3 ;  /* 0x0000c0034a0075a7 */ /* 0x000e6400080011ff */
[----:B-1----:R-:W-:Y:S05]  /*6500*/  @!P0 BRA `(.L_x_115) ;  /* 0x0000003000308947 */ /* 0x002fea0003800000 */
.L_x_114:
[----:B------:R-:W-:Y:S05]  /*6510*/  @!P1 BRA `(.L_x_116) ;  /* 0x0000000000409947 */ /* 0x000fea0003800000 */
[----:B------:R-:W4:Y:S01]  /*6520*/  LDCU.64 UR8, c[0x4][0x70] ;  /* 0x01000e00ff0877ac */ /* 0x000f220008000a00 */
[----:B-1----:R-:W-:Y:S01]  /*6530*/  MOV R3, 0x0 ;  /* 0x0000000000037802 */ /* 0x002fe20000000f00 */
[----:B------:R-:W-:Y:S02]  /*6540*/  HFMA2 R12, -RZ, RZ, 0, 5.9604644775390625e-08 ;  /* 0x00000001ff0c7431 */ /* 0x000fe400000001ff */
[----:B------:R-:W-:Y:S02]  /*6550*/  IMAD.MOV.U32 R8, RZ, RZ, 0x192 ;  /* 0x00000192ff087424 */ /* 0x000fe400078e00ff */
[----:B------:R-:W-:Y:S01]  /*6560*/  IMAD.MOV.U32 R13, RZ, RZ, RZ ;  /* 0x000000ffff0d7224 */ /* 0x000fe200078e00ff */
[----:B------:R-:W1:Y:S01]  /*6570*/  LDCU.64 UR6, c[0x4][0x78] ;  /* 0x01000f00ff0677ac */ /* 0x000e620008000a00 */
[----:B---3--:R-:W3:Y:S01]  /*6580*/  LDC.64 R2, c[0x4][R3] ;  /* 0x0100000003027b82 */ /* 0x008ee20000000a00 */
[----:B------:R-:W5:Y:S01]  /*6590*/  LDCU.64 UR4, c[0x4][0x10] ;  /* 0x01000200ff0477ac */ /* 0x000f620008000a00 */
[----:B----4-:R-:W-:Y:S01]  /*65a0*/  MOV R5, UR9 ;  /* 0x0000000900057c02 */ /* 0x010fe20008000f00 */
[----:B------:R-:W-:Y:S01]  /*65b0*/  IMAD.U32 R4, RZ, RZ, UR8 ;  /* 0x00000008ff047e24 */ /* 0x000fe2000f8e00ff */
[----:B-1----:R-:W-:Y:S01]  /*65c0*/  MOV R7, UR7 ;  /* 0x0000000700077c02 */ /* 0x002fe20008000f00 */
[----:B------:R-:W-:Y:S01]  /*65d0*/  IMAD.U32 R6, RZ, RZ, UR6 ;  /* 0x00000006ff067e24 */ /* 0x000fe2000f8e00ff */
[----:B-----5:R-:W-:Y:S01]  /*65e0*/  MOV R11, UR5 ;  /* 0x00000005000b7c02 */ /* 0x020fe20008000f00 */
[----:B------:R-:W-:Y:S02]  /*65f0*/  IMAD.U32 R10, RZ, RZ, UR4 ;  /* 0x00000004ff0a7e24 */ /* 0x000fe4000f8e00ff */
[----:B------:R-:W-:Y:S07]  /*6600*/  LEPC R20, `(.L_x_116) ;  /* 0x000000001014794e */ /* 0x000fee0000000000 */
[----:B--23--:R-:W-:Y:S05]  /*6610*/  CALL.ABS.NOINC R2 ;  /* 0x0000000002007343 */ /* 0x00cfea0003c00000 */
.L_x_116:
[----:B------:R-:W-:Y:S05]  /*6620*/  WARPSYNC.ALL ;  /* 0x0000000000007948 */ /* 0x000fea0003800000 */
[----:B------:R-:W-:Y:S01]  /*6630*/  R2UR UR4, R34 ;  /* 0x00000000220472ca */ /* 0x000fe200000e0000 */
[--C-:B------:R-:W-:Y:S01]  /*6640*/  HADD2.F32 R20, -RZ, R40.reuse.H0_H0 ;  /* 0x20000028ff147230 */ /* 0x100fe20000004100 */
[----:B------:R-:W-:Y:S01]  /*6650*/  MOV R81, 0x10 ;  /* 0x0000001000517802 */ /* 0x000fe20000000f00 */
[----:B------:R-:W-:Y:S01]  /*6660*/  HADD2.F32 R21, -RZ, R40.H1_H1 ;  /* 0x30000028ff157230 */ /* 0x000fe20000004100 */
[----:B------:R-:W-:Y:S01]  /*6670*/  LOP3.LUT P6, RZ, R65, 0x40, RZ, 0xc0, !PT ;  /* 0x0000004041ff7812 */ /* 0x000fe200078cc0ff */
[----:B------:R-:W-:Y:S01]  /*6680*/  HADD2.F32 R36, -RZ, R41.H1_H1 ;  /* 0x30000029ff247230 */ /* 0x000fe20000004100 */
[----:B------:R-:W-:Y:S01]  /*6690*/  ISETP.NE.AND P0, PT, R72, RZ, PT ;  /* 0x000000ff4800720c */ /* 0x000fe20003f05270 */
[----:B------:R-:W-:Y:S01]  /*66a0*/  HADD2.F32 R37, -RZ, R43.H0_H0 ;  /* 0x2000002bff257230 */ /* 0x000fe20000004100 */
[----:B------:R-:W-:Y:S01]  /*66b0*/  SEL R81, R81, 0xfffffff0, !P6 ;  /* 0xfffffff051517807 */ /* 0x000fe20007000000 */
[----:B------:R-:W-:Y:S03]  /*66c0*/  BSSY.RECONVERGENT B0, `(.L_x_117) ;  /* 0x000004f000007945 */ /* 0x000fe60003800200 */
[----:B------:R-:W-:Y:S01]  /*66d0*/  IADD3 R79, PT, PT, R82, R81, RZ ;  /* 0x00000051524f7210 */ /* 0x000fe20007ffe0ff */
[----:B------:R-:W2:Y:S02]  /*66e0*/  LDTM.x16 R4, tmem[UR4] ;  /* 0x00000004000479ee */ /* 0x000ea40008240000 */
[C---:B--2---:R-:W-:Y:S01]  /*66f0*/  FMUL R0, R32.reuse, R4 ;  /* 0x0000000420007220 */ /* 0x044fe20000400000 */
[C---:B---3--:R-:W-:Y:S01]  /*6700*/  FMUL R2, R32.reuse, R5 ;  /* 0x0000000520027220 */ /* 0x048fe20000400000 */
[C---:B-1----:R-:W-:Y:S01]  /*6710*/  FMUL R3, R32.reuse, R6 ;  /* 0x0000000620037220 */ /* 0x042fe20000400000 */
[C---:B------:R-:W-:Y:S01]  /*6720*/  FMUL R7, R32.reuse, R7 ;  /* 0x0000000720077220 */ /* 0x040fe20000400000 */
[C---:B------:R-:W-:Y:S01]  /*6730*/  FFMA R0, R35.reuse, R20, R0 ;  /* 0x0000001423007223 */ /* 0x040fe20000000000 */
[----:B------:R-:W-:Y:S02]  /*6740*/  HADD2.F32 R20, -RZ, R41.H0_H0 ;  /* 0x20000029ff147230 */ /* 0x000fe40000004100 */
[C---:B------:R-:W-:Y:S01]  /*6750*/  FFMA R2, R35.reuse, R21, R2 ;  /* 0x0000001523027223 */ /* 0x040fe20000000002 */
[--C-:B------:R-:W-:Y:S02]  /*6760*/  HADD2.F32 R21, -RZ, R42.reuse.H0_H0 ;  /* 0x2000002aff157230 */ /* 0x100fe40000004100 */
[C---:B------:R-:W-:Y:S01]  /*6770*/  FMUL R4, R32.reuse, R8 ;  /* 0x0000000820047220 */ /* 0x040fe20000400000 */
[C---:B------:R-:W-:Y:S01]  /*6780*/  FMUL R5, R32.reuse, R9 ;  /* 0x0000000920057220 */ /* 0x040fe20000400000 */
[C---:B------:R-:W-:Y:S01]  /*6790*/  FFMA R3, R35.reuse, R20, R3 ;  /* 0x0000001423037223 */ /* 0x040fe20000000003 */
[----:B------:R-:W-:Y:S02]  /*67a0*/  HADD2.F32 R20, -RZ, R42.H1_H1 ;  /* 0x3000002aff147230 */ /* 0x000fe40000004100 */
[C---:B------:R-:W-:Y:S01]  /*67b0*/  FFMA R7, R35.reuse, R36, R7 ;  /* 0x0000002423077223 */ /* 0x040fe20000000007 */
[C---:B------:R-:W-:Y:S01]  /*67c0*/  FMUL R6, R32.reuse, R10 ;  /* 0x0000000a20067220 */ /* 0x040fe20000400000 */
[----:B------:R-:W-:Y:S02]  /*67d0*/  HADD2.F32 R36, -RZ, R43.H1_H1 ;  /* 0x3000002bff247230 */ /* 0x000fe40000004100 */
[C---:B------:R-:W-:Y:S01]  /*67e0*/  FMUL R11, R32.reuse, R11 ;  /* 0x0000000b200b7220 */ /* 0x040fe20000400000 */
[C---:B------:R-:W-:Y:S01]  /*67f0*/  FFMA R4, R35.reuse, R21, R4 ;  /* 0x0000001523047223 */ /* 0x040fe20000000004 */
[C---:B------:R-:W-:Y:S01]  /*6800*/  FFMA R5, R35.reuse, R20, R5 ;  /* 0x0000001423057223 */ /* 0x040fe20000000005 */
[C---:B------:R-:W-:Y:S01]  /*6810*/  FFMA R6, R35.reuse, R37, R6 ;  /* 0x0000002523067223 */ /* 0x040fe20000000006 */
[--C-:B------:R-:W-:Y:S02]  /*6820*/  HADD2.F32 R20, -RZ, R48.reuse.H0_H0 ;  /* 0x20000030ff147230 */ /* 0x100fe40000004100 */
[C---:B------:R-:W-:Y:S01]  /*6830*/  FFMA R11, R35.reuse, R36, R11 ;  /* 0x00000024230b7223 */ /* 0x040fe2000000000b */
[C---:B------:R-:W-:Y:S01]  /*6840*/  FMUL R8, R32.reuse, R12 ;  /* 0x0000000c20087220 */ /* 0x040fe20000400000 */
[----:B------:R-:W-:Y:S02]  /*6850*/  HADD2.F32 R36, -RZ, R48.H1_H1 ;  /* 0x30000030ff247230 */ /* 0x000fe40000004100 */
[C---:B------:R-:W-:Y:S01]  /*6860*/  FMUL R9, R32.reuse, R13 ;  /* 0x0000000d20097220 */ /* 0x040fe20000400000 */
[--C-:B------:R-:W-:Y:S02]  /*6870*/  HADD2.F32 R21, -RZ, R49.reuse.H0_H0 ;  /* 0x20000031ff157230 */ /* 0x100fe40000004100 */
[C---:B------:R-:W-:Y:S01]  /*6880*/  FMUL R10, R32.reuse, R14 ;  /* 0x0000000e200a7220 */ /* 0x040fe20000400000 */
[C---:B------:R-:W-:Y:S01]  /*6890*/  FFMA R8, R35.reuse, R20, R8 ;  /* 0x0000001423087223 */ /* 0x040fe20000000008 */
[----:B------:R-:W-:Y:S02]  /*68a0*/  HADD2.F32 R20, -RZ, R49.H1_H1 ;  /* 0x30000031ff147230 */ /* 0x000fe40000004100 */
[C---:B------:R-:W-:Y:S01]  /*68b0*/  FFMA R9, R35.reuse, R36, R9 ;  /* 0x0000002423097223 */ /* 0x040fe20000000009 */
[C---:B------:R-:W-:Y:S01]  /*68c0*/  FMUL R15, R32.reuse, R15 ;  /* 0x0000000f200f7220 */ /* 0x040fe20000400000 */
[C---:B------:R-:W-:Y:S01]  /*68d0*/  FFMA R10, R35.reuse, R21, R10 ;  /* 0x00000015230a7223 */ /* 0x040fe2000000000a */
[--C-:B------:R-:W-:Y:S02]  /*68e0*/  HADD2.F32 R21, -RZ, R50.reuse.H0_H0 ;  /* 0x20000032ff157230 */ /* 0x100fe40000004100 */
[C---:B------:R-:W-:Y:S01]  /*68f0*/  FMUL R12, R32.reuse, R16 ;  /* 0x00000010200c7220 */ /* 0x040fe20000400000 */
[----:B------:R-:W-:Y:S02]  /*6900*/  HADD2.F32 R36, -RZ, R50.H1_H1 ;  /* 0x30000032ff247230 */ /* 0x000fe40000004100 */
[C---:B------:R-:W-:Y:S01]  /*6910*/  FFMA R15, R35.reuse, R20, R15 ;  /* 0x00000014230f7223 */ /* 0x040fe2000000000f */
[C---:B------:R-:W-:Y:S01]  /*6920*/  FMUL R13, R32.reuse, R17 ;  /* 0x00000011200d7220 */ /* 0x040fe20000400000 */
[--C-:B------:R-:W-:Y:S02]  /*6930*/  HADD2.F32 R37, -RZ, R51.reuse.H0_H0 ;  /* 0x20000033ff257230 */ /* 0x100fe40000004100 */
[C---:B------:R-:W-:Y:S01]  /*6940*/  FMUL R14, R32.reuse, R18 ;  /* 0x00000012200e7220 */ /* 0x040fe20000400000 */
[----:B------:R-:W-:Y:S02]  /*6950*/  HADD2.F32 R20, -RZ, R51.H1_H1 ;  /* 0x30000033ff147230 */ /* 0x000fe40000004100 */
[----:B------:R-:W-:Y:S01]  /*6960*/  FMUL R19, R32, R19 ;  /* 0x0000001320137220 */ /* 0x000fe20000400000 */
[----:B------:R-:W-:Y:S01]  /*6970*/  F2FP.F16.F32.PACK_AB R44, R2, R0 ;  /* 0x00000000022c723e */ /* 0x000fe200000000ff */
[----:B------:R-:W-:Y:S01]  /*6980*/  FFMA R12, R35, R21, R12 ;  /* 0x00000015230c7223 */ /* 0x000fe2000000000c */
[----:B------:R-:W-:Y:S01]  /*6990*/  F2FP.F16.F32.PACK_AB R45, R7, R3 ;  /* 0x00000003072d723e */ /* 0x000fe200000000ff */
[----:B------:R-:W-:Y:S01]  /*69a0*/  FFMA R13, R35, R36, R13 ;  /* 0x00000024230d7223 */ /* 0x000fe2000000000d */
[----:B------:R-:W-:Y:S01]  /*69b0*/  F2FP.F16.F32.PACK_AB R46, R5, R4 ;  /* 0x00000004052e723e */ /* 0x000fe200000000ff */
[----:B------:R-:W-:Y:S01]  /*69c0*/  FFMA R14, R35, R37, R14 ;  /* 0x00000025230e7223 */ /* 0x000fe2000000000e */
[----:B------:R-:W-:Y:S01]  /*69d0*/  F2FP.F16.F32.PACK_AB R47, R11, R6 ;  /* 0x000000060b2f723e */ /* 0x000fe200000000ff */
[----:B------:R-:W-:Y:S01]  /*69e0*/  FFMA R19, R35, R20, R19 ;  /* 0x0000001423137223 */ /* 0x000fe20000000013 */
[----:B------:R-:W-:Y:S02]  /*69f0*/  F2FP.F16.F32.PACK_AB R84, R9, R8 ;  /* 0x000000080954723e */ /* 0x000fe400000000ff */
[----:B------:R-:W-:Y:S01]  /*6a00*/  F2FP.F16.F32.PACK_AB R85, R15, R10 ;  /* 0x0000000a0f55723e */ /* 0x000fe200000000ff */
[----:B------:R1:W-:Y:S01]  /*6a10*/  STS.128 [R77+UR48+0x200], R44 ;  /* 0x0002002c4d007988 */ /* 0x0003e20008000c30 */
[----:B------:R-:W-:Y:S02]  /*6a20*/  F2FP.F16.F32.PACK_AB R86, R13, R12 ;  /* 0x0000000c0d56723e */ /* 0x000fe400000000ff */
[----:B------:R-:W-:Y:S05]  /*6a30*/  F2FP.F16.F32.PACK_AB R87, R19, R14 ;  /* 0x0000000e1357723e */ /* 0x000fea00000000ff */
[----:B------:R1:W-:Y:S01]  /*6a40*/  STS.128 [R79+0x200], R84 ;  /* 0x000200544f007388 */ /* 0x0003e20000000c00 */
[----:B------:R-:W-:Y:S01]  /*6a50*/  @!PT LDS RZ, [RZ] ;  /* 0x00000000fffff984 */ /* 0x000fe20000000800 */
[----:B------:R-:W-:Y:S01]  /*6a60*/  @!PT LDS RZ, [RZ] ;  /* 0x00000000fffff984 */ /* 0x000fe20000000800 */
[----:B------:R-:W-:Y:S01]  /*6a70*/  @!PT LDS RZ, [RZ] ;  /* 0x00000000fffff984 */ /* 0x000fe20000000800 */
[----:B------:R-:W-:Y:S01]  /*6a80*/  @!PT LDS RZ, [RZ] ;  /* 0x00000000fffff984 */ /* 0x000fe20000000800 */
[----:B------:R2:W-:Y:S07]  /*6a90*/  MEMBAR.ALL.CTA ;  /* 0x0000000000007992 */ /* 0x0005ee0000008000 */
[----:B--2---:R-:W2:Y:S02]  /*6aa0*/  FENCE.VIEW.ASYNC.S ;  /* 0x00000000000073c6 */ /* 0x004ea40000000000 */
[----:B--2---:R-:W-:Y:S06]  /*6ab0*/  BAR.SYNC.DEFER_BLOCKING 0x1, 0x80 ;  /* 0x0042000000007b1d */ /* 0x004fec0000010000 */
[----:B------:R-:W-:Y:S05]  /*6ac0*/  @P0 BRA `(.L_x_118) ;  /* 0x0000000000380947 */ /* 0x000fea0003800000 */
[----:B------:R-:W-:Y:S02]  /*6ad0*/  UIADD3 UR4, UPT, UPT, UR48, 0x200, URZ ;  /* 0x0000020030047890 */ /* 0x000fe4000fffe0ff */
[----:B------:R-:W-:Y:S01]  /*6ae0*/  UIADD3 UR8, UP0, UPT, UR52, 0x680, URZ ;  /* 0x0000068034087890 */ /* 0x000fe2000ff1e0ff */
[----:B------:R-:W-:Y:S01]  /*6af0*/  UMOV UR43, UR36 ;  /* 0x00000024002b7c82 */ /* 0x000fe20008000000 */
[----:B------:R-:W-:Y:S02]  /*6b00*/  UIADD3 UR5, UPT, UPT, UR41, 0x40, URZ ;  /* 0x0000004029057890 */ /* 0x000fe4000fffe0ff */
[----:B------:R-:W-:Y:S01]  /*6b10*/  MOV R67, UR4 ;  /* 0x0000000400437c02 */ /* 0x000fe20008000f00 */
[----:B------:R-:W-:Y:S02]  /*6b20*/  UIADD3.X UR9, UPT, UPT, URZ, UR53, URZ, UP0, !UPT ;  /* 0x00000035ff097290 */ /* 0x000fe400087fe4ff */
[----:B------:R-:W-:Y:S01]  /*6b30*/  UIADD3 UR4, UPT, UPT, UR48, 0xa00, URZ ;  /* 0x00000a0030047890 */ /* 0x000fe2000fffe0ff */
[----:B------:R-:W-:Y:S01]  /*6b40*/  R2UR UR40, R67 ;  /* 0x00000000432872ca */ /* 0x000fe200000e0000 */
[----:B------:R-:W-:Y:S01]  /*6b50*/  UMOV UR6, UR42 ;  /* 0x0000002a00067c82 */ /* 0x000fe20008000000 */
[----:B------:R-:W-:Y:S11]  /*6b60*/  UMOV UR7, UR36 ;  /* 0x0000002400077c82 */ /* 0x000ff60008000000 */
[----:B------:R2:W-:Y:S01]  /*6b70*/  UTMASTG.3D [UR40], [UR8] ;  /* 0x00000028080073b5 */ /* 0x0005e20008010000 */
[----:B------:R2:W-:Y:S01]  /*6b80*/  UTMASTG.3D [UR4], [UR8] ;  /* 0x00000004080073b5 */ /* 0x0005e20008010000 */
[----:B------:R0:W-:Y:S01]  /*6b90*/  UTMACMDFLUSH ;  /* 0x00000000000079b7 */ /* 0x0001e20000000000 */
[----:B--2---:R-:W-:Y:S04]  /*6ba0*/  DEPBAR.LE SB0, 0x1 ;  /* 0x000080400000791a */ /* 0x004fe80000000000 */
.L_x_118:
[----:B------:R-:W-:Y:S05]  /*6bb0*/  BSYNC.RECONVERGENT B0 ;  /* 0x0000000000007941 */ /* 0x000fea0003800200 */
.L_x_117:
[----:B------:R-:W-:Y:S01]  /*6bc0*/  BAR.SYNC.DEFER_BLOCKING 0x1, 0x80 ;  /* 0x0042000000007b1d */ /* 0x000fe20000010000 */
[----:B------:R-:W-:Y:S01]  /*6bd0*/  ISETP.NE.AND P1, PT, R78, RZ, PT ;  /* 0x000000ff4e00720c */ /* 0x000fe20003f25270 */
[----:B------:R-:W-:Y:S01]  /*6be0*/  UISETP.NE.AND UP0, UPT, UR49, URZ, UPT ;  /* 0x000000ff3100728c */ /* 0x000fe2000bf05270 */
[----:B------:R-:W-:Y:S11]  /*6bf0*/  LEA R3, R38, UR48, 0x3 ;  /* 0x0000003026037c11 */ /* 0x000ff6000f8e18ff */
[----:B------:R-:W-:Y:S01]  /*6c00*/  @P1 SHF.L.U32 R2, R71, 0x1f, RZ ;  /* 0x0000001f47021819 */ /* 0x000fe200000006ff */
[----:B------:R-:W-:Y:S06]  /*6c10*/  BRA.U !UP0, `(.L_x_119) ;  /* 0x0000000108247547 */ /* 0x000fec000b800000 */
[----:B------:R-:W-:Y:S01]  /*6c20*/  IMAD.U32 R5, RZ, RZ, UR51 ;  /* 0x00000033ff057e24 */ /* 0x000fe2000f8e00ff */
[----:B------:R-:W-:Y:S01]  /*6c30*/  MOV R0, UR37 ;  /* 0x0000002500007c02 */ /* 0x000fe20008000f00 */
[----:B------:R-:W-:Y:S03]  /*6c40*/  UIADD3 UR51, UPT, UPT, UR51, 0x1, URZ ;  /* 0x0000000133337890 */ /* 0x000fe6000fffe0ff */
[----:B------:R-:W-:Y:S01]  /*6c50*/  @P1 LEA R5, R5, UR48, 0x3 ;  /* 0x0000003005051c11 */ /* 0x000fe2000f8e18ff */
[----:B------:R-:W-:Y:S04]  /*6c60*/  UISETP.NE.AND UP0, UPT, UR51, 0x4, UPT ;  /* 0x000000043300788c */ /* 0x000fe8000bf05270 */
[----:B------:R-:W-:Y:S01]  /*6c70*/  @P1 VIADD R5, R5, 0x70 ;  /* 0x0000007005051836 */ /* 0x000fe20000000000 */
[----:B------:R-:W-:Y:S04]  /*6c80*/  USEL UR51, UR51, URZ, UP0 ;  /* 0x000000ff33337287 */ /* 0x000fe80008000000 */
[----:B------:R-:W-:Y:S04]  /*6c90*/  @P1 PRMT R0, R0, 0x654, R5 ;  /* 0x0000065400001816 */ /* 0x000fe80000000005 */
[----:B------:R2:W-:Y:S04]  /*6ca0*/  @P1 SYNCS.ARRIVE.TRANS64.RED.A1T0 RZ, [R0+URZ], RZ ;  /* 0x000000ff00ff19a7 */ /* 0x0005e800081004ff */
.L_x_119:
[----:B------:R-:W3:Y:S01]  /*6cb0*/  @P1 SYNCS.PHASECHK.TRANS64.TRYWAIT P0, [R3+URZ+0x50], R2 ;  /* 0x00005002030015a7 */ /* 0x000ee200080011ff */
[----:B------:R-:W-:Y:S01]  /*6cc0*/  BSSY B1, `(.L_x_120) ;  /* 0x0000012000017945 */ /* 0x000fe20003800000 */
[----:B---3--:R-:W-:Y:S03]  /*6cd0*/  @P1 SEL R39, RZ, 0x1, !P0 ;  /* 0x00000001ff271807 */ /* 0x008fe60004000000 */
[----:B------:R-:W-:Y:S05]  /*6ce0*/  @!P1 BRA `(.L_x_121) ;  /* 0x00000000003c9947 */ /* 0x000fea0003800000 */
[----:B------:R-:W-:Y:S01]  /*6cf0*/  ISETP.NE.AND P1, PT, R80, RZ, PT ;  /* 0x000000ff5000720c */ /* 0x000fe20003f25270 */
[----:B------:R-:W-:Y:S01]  /*6d00*/  BSSY B0, `(.L_x_122) ;  /* 0x0000009000007945 */ /* 0x000fe20003800000 */
[----:B------:R-:W-:Y:S11]  /*6d10*/  ISETP.NE.AND P0, PT, R39, RZ, PT ;  /* 0x000000ff2700720c */ /* 0x000ff60003f05270 */
[----:B------:R-:W-:Y:S05]  /*6d20*/  @P1 IMAD R4, R38, 0x1000, R77 ;  /* 0x0000100026041824 */ /* 0x000fea00078e024d */
[----:B------:R-:W-:Y:S05]  /*6d30*/  @P1 IADD3 R2, PT, PT, R4, UR48, RZ ;  /* 0x0000003004021c10 */ /* 0x000fea000fffe0ff */
[----:B------:R-:W-:Y:S01]  /*6d40*/  @P1 IMAD.IADD R2, R81, 0x1, R2 ;  /* 0x0000000151021824 */ /* 0x000fe200078e0202 */
[----:B------:R-:W-:Y:S06]  /*6d50*/  @P0 BRA `(.L_x_123) ;  /* 0x00000000000c0947 */ /* 0x000fec0003800000 */
[----:B--2---:R-:W-:Y:S04]  /*6d60*/  SHF.L.U32 R0, R71, 0x1f, RZ ;  /* 0x0000001f47007819 */ /* 0x004fe800000006ff */
[----:B------:R-:W2:Y:S02]  /*6d70*/  SYNCS.PHASECHK.TRANS64.TRYWAIT P0, [R3+URZ+0x50], R0 ;  /* 0x00005000030075a7 */ /* 0x000ea400080011ff */
[----:B--2---:R-:W-:Y:S05]  /*6d80*/  @!P0 BRA `(.L_x_124) ;  /* 0x0000002800248947 */ /* 0x004fea0003800000 */
.L_x_123:
[----:B------:R-:W-:Y:S05]  /*6d90*/  BSYNC B0 ;  /* 0x0000000000007941 */ /* 0x000fea0003800000 */
.L_x_122:
[----:B------:R-:W-:Y:S02]  /*6da0*/  ISETP.NE.AND P0, PT, R80, RZ, PT ;  /* 0x000000ff5000720c */ /* 0x000fe40003f05270 */
[----:B------:R-:W-:Y:S11]  /*6db0*/  IADD3 R38, PT, PT, R38, 0x1, RZ ;  /* 0x0000000126267810 */ /* 0x000ff60007ffe0ff */
[----:B------:R3:W4:Y:S04]  /*6dc0*/  @P0 LDS.128 R40, [R4+UR48+0x200] ;  /* 0x0002003004280984 */ /* 0x0007280008000c00 */
[----:B------:R3:W1:Y:S02]  /*6dd0*/  @P0 LDS.128 R48, [R2+0x200] ;  /* 0x0002000002300984 */ /* 0x0006640000000c00 */
.L_x_121:
[----:B------:R-:W-:Y:S05]  /*6de0*/  BSYNC B1 ;  /* 0x0000000000017941 */ /* 0x000fea0003800000 */
.L_x_120:
[----:B--2---:R-:W-:Y:S05]  /*6df0*/  VIADD R3, R34, 0x10 ;  /* 0x0000001022037836 */ /* 0x004fea0000000000 */
[----:B------:R-:W-:Y:S04]  /*6e00*/  SHF.R.U32.HI R3, RZ, 0x15, R3 ;  /* 0x00000015ff037819 */ /* 0x000fe80000011603 */
[----:B------:R-:W-:Y:S11]  /*6e10*/  LOP3.LUT P0, RZ, R3, 0x3, R66, 0x48, !PT ;  /* 0x0000000303ff7812 */ /* 0x000ff60007804842 */
[----:B------:R-:W-:Y:S02]  /*6e20*/  @!UPT UIADD3 URZ, UPT, UPT, URZ, URZ, URZ ;  /* 0x000000fffffff290 */ /* 0x000fe4000fffe0ff */
[----:B------:R-:W-:Y:S05]  /*6e30*/  @!P0 BRA `(.L_x_125) ;  /* 0x0000000000408947 */ /* 0x000fea0003800000 */
[----:B------:R-:W2:Y:S01]  /*6e40*/  LDCU.64 UR8, c[0x4][0x70] ;  /* 0x01000e00ff0877ac */ /* 0x000ea20008000a00 */
[----:B------:R-:W-:Y:S01]  /*6e50*/  MOV R3, 0x0 ;  /* 0x0000000000037802 */ /* 0x000fe20000000f00 */
[----:B------:R-:W-:Y:S02]  /*6e60*/  HFMA2 R12, -RZ, RZ, 0, 5.9604644775390625e-08 ;  /* 0x00000001ff0c7431 */ /* 0x000fe400000001ff */
[----:B------:R-:W-:Y:S02]  /*6e70*/  IMAD.MOV.U32 R8, RZ, RZ, 0x192 ;  /* 0x00000192ff087424 */ /* 0x000fe400078e00ff */
[----:B------:R-:W-:Y:S01]  /*6e80*/  IMAD.MOV.U32 R13, RZ, RZ, RZ ;  /* 0x000000ffff0d7224 */ /* 0x000fe200078e00ff */
[----:B------:R-:W5:Y:S01]  /*6e90*/  LDCU.64 UR6, c[0x4][0x78] ;  /* 0x01000f00ff0677ac */ /* 0x000f620008000a00 */
[----:B---3--:R-:W3:Y:S01]  /*6ea0*/  LDC.64 R2, c[0x4][R3] ;  /* 0x0100000003027b82 */ /* 0x008ee20000000a00 */
[----:B------:R-:W4:Y:S01]  /*6eb0*/  LDCU.64 UR4, c[0x4][0x10] ;  /* 0x01000200ff0477ac */ /* 0x000f220008000a00 */
[----:B--2---:R-:W-:Y:S01]  /*6ec0*/  MOV R5, UR9 ;  /* 0x0000000900057c02 */ /* 0x004fe20008000f00 */
[----:B------:R-:W-:Y:S01]  /*6ed0*/  IMAD.U32 R4, RZ, RZ, UR8 ;  /* 0x00000008ff047e24 */ /* 0x000fe2000f8e00ff */
[----:B-----5:R-:W-:Y:S01]  /*6ee0*/  MOV R7, UR7 ;  /* 0x0000000700077c02 */ /* 0x020fe20008000f00 */
[----:B------:R-:W-:Y:S01]  /*6ef0*/  IMAD.U32 R6, RZ, RZ, UR6 ;  /* 0x00000006ff067e24 */ /* 0x000fe2000f8e00ff */
[----:B----4-:R-:W-:Y:S01]  /*6f00*/  MOV R11, UR5 ;  /* 0x00000005000b7c02 */ /* 0x010fe20008000f00 */
[----:B------:R-:W-:Y:S02]  /*6f10*/  IMAD.U32 R10, RZ, RZ, UR4 ;  /* 0x00000004ff0a7e24 */ /* 0x000fe4000f8e00ff */
[----:B------:R-:W-:Y:S07]  /*6f20*/  LEPC R20, `(.L_x_125) ;  /* 0x000000001014794e */ /* 0x000fee0000000000 */
[----:B-1-3--:R-:W-:Y:S05]  /*6f30*/  CALL.ABS.NOINC R2 ;  /* 0x0000000002007343 */ /* 0x00afea0003c00000 */
.L_x_125:
[----:B------:R-:W-:Y:S01]  /*6f40*/  ISETP.NE.AND P6, PT, R78, RZ, PT ;  /* 0x000000ff4e00720c */ /* 0x000fe20003fc5270 */
[----:B------:R-:W-:Y:S05]  /*6f50*/  WARPSYNC.ALL ;  /* 0x0000000000007948 */ /* 0x000fea0003800000 */
[----:B------:R-:W-:Y:S01]  /*6f60*/  R2UR UR4, R34 ;  /* 0x00000000220472ca */ /* 0x000fe200000e0000 */
[--C-:B----4-:R-:W-:Y:S01]  /*6f70*/  HADD2.F32 R20, -RZ, R40.reuse.H0_H0 ;  /* 0x20000028ff147230 */ /* 0x110fe20000004100 */
[----:B------:R-:W-:Y:S01]  /*6f80*/  ISETP.NE.AND P0, PT, R72, RZ, PT ;  /* 0x000000ff4800720c */ /* 0x000fe20003f05270 */
[----:B------:R-:W-:Y:S01]  /*6f90*/  HADD2.F32 R21, -RZ, R40.H1_H1 ;  /* 0x30000028ff157230 */ /* 0x000fe20000004100 */
[----:B------:R-:W-:Y:S01]  /*6fa0*/  MOV R82, UR51 ;  /* 0x0000003300527c02 */ /* 0x000fe20008000f00 */
[--C-:B------:R-:W-:Y:S01]  /*6fb0*/  HADD2.F32 R36, -RZ, R41.reuse.H1_H1 ;  /* 0x30000029ff247230 */ /* 0x100fe20000004100 */
[----:B------:R-:W-:Y:S01]  /*6fc0*/  MOV R83, UR37 ;  /* 0x0000002500537c02 */ /* 0x000fe20008000f00 */
[----:B-1----:R-:W-:Y:S01]  /*6fd0*/  HADD2.F32 R37, -RZ, R48.H0_H0 ;  /* 0x20000030ff257230 */ /* 0x002fe20000004100 */
[----:B------:R-:W-:Y:S01]  /*6fe0*/  @P6 LEA R82, R82, UR48, 0x3 ;  /* 0x0000003052526c11 */ /* 0x000fe2000f8e18ff */
[----:B------:R-:W-:Y:S01]  /*6ff0*/  BSSY.RECONVERGENT B0, `(.L_x_126) ;  /* 0x0000052000007945 */ /* 0x000fe20003800200 */
[----:B------:R-:W-:Y:S02]  /*7000*/  @P6 SHF.L.U32 R88, R71, 0x1f, RZ ;  /* 0x0000001f47586819 */ /* 0x000fe400000006ff */
[----:B------:R-:W-:Y:S01]  /*7010*/  @P6 IADD3 R82, PT, PT, R82, 0x70, RZ ;  /* 0x0000007052526810 */ /* 0x000fe20007ffe0ff */
[----:B---3--:R-:W1:Y:S03]  /*7020*/  LDTM.x16 R4, tmem[UR4+0x10] ;  /* 0x00001004000479ee */ /* 0x008e660008240000 */
[----:B------:R-:W-:Y:S02]  /*7030*/  @P6 PRMT R82, R83, 0x654, R82 ;  /* 0x0000065453526816 */ /* 0x000fe40000000052 */
[----:B------:R-:W-:Y:S01]  /*7040*/  LEA R83, R38, UR48, 0x3 ;  /* 0x0000003026537c11 */ /* 0x000fe2000f8e18ff */
[C---:B-1----:R-:W-:Y:S01]  /*7050*/  FMUL R0, R32.reuse, R4 ;  /* 0x0000000420007220 */ /* 0x042fe20000400000 */
[C---:B------:R-:W-:Y:S01]  /*7060*/  FMUL R2, R32.reuse, R5 ;  /* 0x0000000520027220 */ /* 0x040fe20000400000 */
[C---:B------:R-:W-:Y:S01]  /*7070*/  FMUL R3, R32.reuse, R6 ;  /* 0x0000000620037220 */ /* 0x040fe20000400000 */
[C---:B------:R-:W-:Y:S01]  /*7080*/  FMUL R7, R32.reuse, R7 ;  /* 0x0000000720077220 */ /* 0x040fe20000400000 */
[C---:B------:R-:W-:Y:S01]  /*7090*/  FFMA R0, R35.reuse, R20, R0 ;  /* 0x0000001423007223 */ /* 0x040fe20000000000 */
[----:B------:R-:W-:Y:S02]  /*70a0*/  HADD2.F32 R20, -RZ, R41.H0_H0 ;  /* 0x20000029ff147230 */ /* 0x000fe40000004100 */
[C---:B------:R-:W-:Y:S01]  /*70b0*/  FFMA R2, R35.reuse, R21, R2 ;  /* 0x0000001523027223 */ /* 0x040fe20000000002 */
[C---:B------:R-:W-:Y:S01]  /*70c0*/  FMUL R4, R32.reuse, R8 ;  /* 0x0000000820047220 */ /* 0x040fe20000400000 */
[C---:B------:R-:W-:Y:S01]  /*70d0*/  FMUL R5, R32.reuse, R9 ;  /* 0x0000000920057220 */ /* 0x040fe20000400000 */
[--C-:B------:R-:W-:Y:S02]  /*70e0*/  HADD2.F32 R21, -RZ, R43.reuse.H0_H0 ;  /* 0x2000002bff157230 */ /* 0x100fe40000004100 */
[C---:B------:R-:W-:Y:S01]  /*70f0*/  FFMA R3, R35.reuse, R20, R3 ;  /* 0x0000001423037223 */ /* 0x040fe20000000003 */
[--C-:B------:R-:W-:Y:S02]  /*7100*/  HADD2.F32 R20, -RZ, R42.reuse.H0_H0 ;  /* 0x2000002aff147230 */ /* 0x100fe40000004100 */
[C---:B------:R-:W-:Y:S01]  /*7110*/  FFMA R7, R35.reuse, R36, R7 ;  /* 0x0000002423077223 */ /* 0x040fe20000000007 */
[C---:B------:R-:W-:Y:S01]  /*7120*/  FMUL R6, R32.reuse, R10 ;  /* 0x0000000a20067220 */ /* 0x040fe20000400000 */
[----:B------:R-:W-:Y:S02]  /*7130*/  HADD2.F32 R36, -RZ, R43.H1_H1 ;  /* 0x3000002bff247230 */ /* 0x000fe40000004100 */
[C---:B------:R-:W-:Y:S01]  /*7140*/  FMUL R11, R32.reuse, R11 ;  /* 0x0000000b200b7220 */ /* 0x040fe20000400000 */
[C---:B------:R-:W-:Y:S01]  /*7150*/  FFMA R4, R35.reuse, R20, R4 ;  /* 0x0000001423047223 */ /* 0x040fe20000000004 */
[----:B------:R-:W-:Y:S02]  /*7160*/  HADD2.F32 R20, -RZ, R42.H1_H1 ;  /* 0x3000002aff147230 */ /* 0x000fe40000004100 */
[C---:B------:R-:W-:Y:S01]  /*7170*/  FMUL R8, R32.reuse, R12 ;  /* 0x0000000c20087220 */ /* 0x040fe20000400000 */
[C---:B------:R-:W-:Y:S01]  /*7180*/  FMUL R9, R32.reuse, R13 ;  /* 0x0000000d20097220 */ /* 0x040fe20000400000 */
[C---:B------:R-:W-:Y:S01]  /*7190*/  FMUL R10, R32.reuse, R14 ;  /* 0x0000000e200a7220 */ /* 0x040fe20000400000 */
[C---:B------:R-:W-:Y:S01]  /*71a0*/  FMUL R15, R32.reuse, R15 ;  /* 0x0000000f200f7220 */ /* 0x040fe20000400000 */
[C---:B------:R-:W-:Y:S01]  /*71b0*/  FFMA R5, R35.reuse, R20, R5 ;  /* 0x0000001423057223 */ /* 0x040fe20000000005 */
[----:B------:R-:W-:Y:S02]  /*71c0*/  HADD2.F32 R20, -RZ, R48.H1_H1 ;  /* 0x30000030ff147230 */ /* 0x000fe40000004100 */
[C---:B------:R-:W-:Y:S01]  /*71d0*/  FFMA R6, R35.reuse, R21, R6 ;  /* 0x0000001523067223 */ /* 0x040fe20000000006 */
[C---:B------:R-:W-:Y:S01]  /*71e0*/  FFMA R11, R35.reuse, R36, R11 ;  /* 0x00000024230b7223 */ /* 0x040fe2000000000b */
[C---:B------:R-:W-:Y:S01]  /*71f0*/  FFMA R8, R35.reuse, R37, R8 ;  /* 0x0000002523087223 */ /* 0x040fe20000000008 */
[--C-:B------:R-:W-:Y:S02]  /*7200*/  HADD2.F32 R21, -RZ, R49.reuse.H0_H0 ;  /* 0x20000031ff157230 */ /* 0x100fe40000004100 */
[C---:B------:R-:W-:Y:S01]  /*7210*/  FFMA R9, R35.reuse, R20, R9 ;  /* 0x0000001423097223 */ /* 0x040fe20000000009 */
[----:B------:R-:W-:Y:S02]  /*7220*/  HADD2.F32 R20, -RZ, R49.H1_H1 ;  /* 0x30000031ff147230 */ /* 0x000fe40000004100 */
[C---:B------:R-:W-:Y:S01]  /*7230*/  FMUL R12, R32.reuse, R16 ;  /* 0x00000010200c7220 */ /* 0x040fe20000400000 */
[C---:B------:R-:W-:Y:S01]  /*7240*/  FMUL R13, R32.reuse, R17 ;  /* 0x00000011200d7220 */ /* 0x040fe20000400000 */
[C---:B------:R-:W-:Y:S01]  /*7250*/  FFMA R10, R35.reuse, R21, R10 ;  /* 0x00000015230a7223 */ /* 0x040fe2000000000a */
[--C-:B------:R-:W-:Y:S02]  /*7260*/  HADD2.F32 R21, -RZ, R50.reuse.H0_H0 ;  /* 0x20000032ff157230 */ /* 0x100fe40000004100 */
[C---:B------:R-:W-:Y:S01]  /*7270*/  FFMA R15, R35.reuse, R20, R15 ;  /* 0x00000014230f7223 */ /* 0x040fe2000000000f */
[----:B------:R-:W-:Y:S02]  /*7280*/  HADD2.F32 R20, -RZ, R50.H1_H1 ;  /* 0x30000032ff147230 */ /* 0x000fe40000004100 */
[C---:B------:R-:W-:Y:S01]  /*7290*/  FMUL R14, R32.reuse, R18 ;  /* 0x00000012200e7220 */ /* 0x040fe20000400000 */
[--C-:B------:R-:W-:Y:S02]  /*72a0*/  HADD2.F32 R37, -RZ, R51.reuse.H0_H0 ;  /* 0x20000033ff257230 */ /* 0x100fe40000004100 */
[----:B------:R-:W-:Y:S01]  /*72b0*/  FMUL R19, R32, R19 ;  /* 0x0000001320137220 */ /* 0x000fe20000400000 */
[----:B------:R-:W-:Y:S01]  /*72c0*/  HADD2.F32 R36, -RZ, R51.H1_H1 ;  /* 0x30000033ff247230 */ /* 0x000fe20000004100 */
        /* <DEDUP_REMOVED lines=22> */
[----:B------:R-:W-:Y:S02]  /*7430*/  UIADD3 UR12, UP0, UPT, UR52, 0x680, URZ ;  /* 0x00000680340c7890 */ /* 0x000fe4000ff1e0ff */
[----:B------:R-:W-:Y:S02]  /*7440*/  UIADD3 UR9, UPT, UPT, UR41, 0x10, URZ ;  /* 0x0000001029097890 */ /* 0x000fe4000fffe0ff */
[----:B------:R-:W-:Y:S02]  /*7450*/  UIADD3 UR8, UPT, UPT, UR48, 0x1200, URZ ;  /* 0x0000120030087890 */ /* 0x000fe4000fffe0ff */
[----:B------:R-:W-:Y:S01]  /*7460*/  UIADD3.X UR13, UPT, UPT, URZ, UR53, URZ, UP0, !UPT ;  /* 0x00000035ff0d7290 */ /* 0x000fe200087fe4ff */
[----:B------:R-:W-:Y:S01]  /*7470*/  UMOV UR10, UR42 ;  /* 0x0000002a000a7c82 */ /* 0x000fe20008000000 */
[----:B------:R-:W-:Y:S01]  /*7480*/  UMOV UR11, UR36 ;  /* 0x00000024000b7c82 */ /* 0x000fe20008000000 */
[----:B------:R-:W-:Y:S02]  /*7490*/  UIADD3 UR5, UPT, UPT, UR41, 0x50, URZ ;  /* 0x0000005029057890 */ /* 0x000fe4000fffe0ff */
[----:B------:R-:W-:Y:S01]  /*74a0*/  UIADD3 UR4, UPT, UPT, UR48, 0x1a00, URZ ;  /* 0x00001a0030047890 */ /* 0x000fe2000fffe0ff */
[----:B------:R-:W-:Y:S03]  /*74b0*/  UMOV UR6, UR42 ;  /* 0x0000002a00067c82 */ /* 0x000fe60008000000 */
[----:B------:R2:W-:Y:S01]  /*74c0*/  UTMASTG.3D [UR8], [UR12] ;  /* 0x000000080c0073b5 */ /* 0x0005e20008010000 */
[----:B------:R-:W-:Y:S04]  /*74d0*/  UMOV UR7, UR36 ;  /* 0x0000002400077c82 */ /* 0x000fe80008000000 */
[----:B------:R2:W-:Y:S01]  /*74e0*/  UTMASTG.3D [UR4], [UR12] ;  /* 0x000000040c0073b5 */ /* 0x0005e20008010000 */
[----:B------:R0:W-:Y:S01]  /*74f0*/  UTMACMDFLUSH ;  /* 0x00000000000079b7 */ /* 0x0001e20000000000 */
[----:B--2---:R-:W-:Y:S04]  /*7500*/  DEPBAR.LE SB0, 0x1 ;  /* 0x000080400000791a */ /* 0x004fe80000000000 */
.L_x_127:
[----:B------:R-:W-:Y:S05]  /*7510*/  BSYNC.RECONVERGENT B0 ;  /* 0x0000000000007941 */ /* 0x000fea0003800200 */
.L_x_126:
[----:B------:R-:W-:Y:S01]  /*7520*/  BAR.SYNC.DEFER_BLOCKING 0x1, 0x80 ;  /* 0x0042000000007b1d */ /* 0x000fe20000010000 */
[----:B------:R-:W-:Y:S04]  /*7530*/  UIADD3 UR40, UPT, UPT, UR51, 0x1, URZ ;  /* 0x0000000133287890 */ /* 0x000fe8000fffe0ff */
[----:B------:R-:W-:Y:S04]  /*7540*/  UISETP.NE.AND UP0, UPT, UR40, 0x4, UPT ;  /* 0x000000042800788c */ /* 0x000fe8000bf05270 */
[----:B------:R-:W-:Y:S01]  /*7550*/  USEL UR40, UR40, URZ, UP0 ;  /* 0x000000ff28287287 */ /* 0x000fe20008000000 */
[----:B------:R2:W-:Y:S01]  /*7560*/  @P6 SYNCS.ARRIVE.TRANS64.RED.A1T0 RZ, [R82+URZ], RZ ;  /* 0x000000ff52ff69a7 */ /* 0x0005e200081004ff */
[----:B------:R-:W-:Y:S01]  /*7570*/  BSSY B1, `(.L_x_128) ;  /* 0x0000013000017945 */ /* 0x000fe20003800000 */
[----:B------:R-:W3:Y:S02]  /*7580*/  @P6 SYNCS.PHASECHK.TRANS64.TRYWAIT P0, [R83+URZ+0x50], R88 ;  /* 0x00005058530065a7 */ /* 0x000ee400080011ff */
[----:B---3--:R-:W-:Y:S01]  /*7590*/  @P6 SEL R39, RZ, 0x1, !P0 ;  /* 0x00000001ff276807 */ /* 0x008fe20004000000 */
[----:B--2---:R-:W-:Y:S06]  /*75a0*/  @!P6 BRA `(.L_x_129) ;  /* 0x00000000003ce947 */ /* 0x004fec0003800000 */
[----:B------:R-:W-:Y:S01]  /*75b0*/  ISETP.NE.AND P1, PT, R80, RZ, PT ;  /* 0x000000ff5000720c */ /* 0x000fe20003f25270 */
[----:B------:R-:W-:Y:S01]  /*75c0*/  BSSY B0, `(.L_x_130) ;  /* 0x0000009000007945 */ /* 0x000fe20003800000 */
[----:B------:R-:W-:Y:S11]  /*75d0*/  ISETP.NE.AND P0, PT, R39, RZ, PT ;  /* 0x000000ff2700720c */ /* 0x000ff60003f05270 */
[----:B------:R-:W-:Y:S05]  /*75e0*/  @P1 IMAD R2, R38, 0x1000, R77 ;  /* 0x0000100026021824 */ /* 0x000fea00078e024d */
[----:B------:R-:W-:Y:S05]  /*75f0*/  @P1 IADD3 R0, PT, PT, R2, UR48, RZ ;  /* 0x0000003002001c10 */ /* 0x000fea000fffe0ff */
[----:B------:R-:W-:Y:S01]  /*7600*/  @P1 IMAD.IADD R0, R81, 0x1, R0 ;  /* 0x0000000151001824 */ /* 0x000fe200078e0200 */
[----:B------:R-:W-:Y:S06]  /*7610*/  @P0 BRA `(.L_x_131) ;  /* 0x00000000000c0947 */ /* 0x000fec0003800000 */
[----:B------:R-:W-:Y:S04]  /*7620*/  SHF.L.U32 R4, R71, 0x1f, RZ ;  /* 0x0000001f47047819 */ /* 0x000fe800000006ff */
[----:B------:R-:W2:Y:S02]  /*7630*/  SYNCS.PHASECHK.TRANS64.TRYWAIT P0, [R83+URZ+0x50], R4 ;  /* 0x00005004530075a7 */ /* 0x000ea400080011ff */
[----:B--2---:R-:W-:Y:S05]  /*7640*/  @!P0 BRA `(.L_x_132) ;  /* 0x0000002000088947 */ /* 0x004fea0003800000 */
.L_x_131:
[----:B------:R-:W-:Y:S05]  /*7650*/  BSYNC B0 ;  /* 0x0000000000007941 */ /* 0x000fea0003800000 */
.L_x_130:
[----:B------:R-:W-:Y:S02]  /*7660*/  ISETP.NE.AND P0, PT, R80, RZ, PT ;  /* 0x000000ff5000720c */ /* 0x000fe40003f05270 */
[----:B------:R-:W-:Y:S11]  /*7670*/  IADD3 R38, PT, PT, R38, 0x1, RZ ;  /* 0x0000000126267810 */ /* 0x000ff60007ffe0ff */
[----:B------:R3:W4:Y:S04]  /*7680*/  @P0 LDS.128 R40, [R2+UR48+0x200] ;  /* 0x0002003002280984 */ /* 0x0007280008000c00 */
[----:B------:R3:W1:Y:S02]  /*7690*/  @P0 LDS.128 R48, [R0+0x200] ;  /* 0x0002000000300984 */ /* 0x0006640000000c00 */
.L_x_129:
[----:B------:R-:W-:Y:S05]  /*76a0*/  BSYNC B1 ;  /* 0x0000000000017941 */ /* 0x000fea0003800000 */
.L_x_128:
[----:B------:R-:W-:Y:S05]  /*76b0*/  VIADD R3, R34, 0x20 ;  /* 0x0000002022037836 */ /* 0x000fea0000000000 */
[----:B------:R-:W-:Y:S04]  /*76c0*/  SHF.R.U32.HI R3, RZ, 0x15, R3 ;  /* 0x00000015ff037819 */ /* 0x000fe80000011603 */
[----:B------:R-:W-:Y:S11]  /*76d0*/  LOP3.LUT P0, RZ, R3, 0x3, R66, 0x48, !PT ;  /* 0x0000000303ff7812 */ /* 0x000ff60007804842 */
[----:B------:R-:W-:Y:S02]  /*76e0*/  @!UPT UIADD3 URZ, UPT, UPT, URZ, URZ, URZ ;  /* 0x000000fffffff290 */ /* 0x000fe4000fffe0ff */
[----:B------:R-:W-:Y:S05]  /*76f0*/  @!P0 BRA `(.L_x_133) ;  /* 0x0000000000408947 */ /* 0x000fea0003800000 */
[----:B------:R-:W5:Y:S01]  /*7700*/  LDCU.64 UR8, c[0x4][0x70] ;  /* 0x01000e00ff0877ac */ /* 0x000f620008000a00 */
[----:B------:R-:W-:Y:S01]  /*7710*/  MOV R3, 0x0 ;  /* 0x0000000000037802 */ /* 0x000fe20000000f00 */
[----:B------:R-:W-:Y:S02]  /*7720*/  HFMA2 R12, -RZ, RZ, 0, 5.9604644775390625e-08 ;  /* 0x00000001ff0c7431 */ /* 0x000fe400000001ff */
[----:B------:R-:W-:Y:S02]  /*7730*/  IMAD.MOV.U32 R8, RZ, RZ, 0x192 ;  /* 0x00000192ff087424 */ /* 0x000fe400078e00ff */
[----:B------:R-:W-:Y:S01]  /*7740*/  IMAD.MOV.U32 R13, RZ, RZ, RZ ;  /* 0x000000ffff0d7224 */ /* 0x000fe200078e00ff */
[----:B------:R-:W4:Y:S01]  /*7750*/  LDCU.64 UR6, c[0x4][0x78] ;  /* 0x01000f00ff0677ac */ /* 0x000f220008000a00 */
[----:B---3--:R-:W3:Y:S01]  /*7760*/  LDC.64 R2, c[0x4][R3] ;  /* 0x0100000003027b82 */ /* 0x008ee20000000a00 */
[----:B------:R-:W1:Y:S01]  /*7770*/  LDCU.64 UR4, c[0x4][0x10] ;  /* 0x01000200ff0477ac */ /* 0x000e620008000a00 */
[----:B-----5:R-:W-:Y:S01]  /*7780*/  MOV R5, UR9 ;  /* 0x0000000900057c02 */ /* 0x020fe20008000f00 */
[----:B--2---:R-:W-:Y:S01]  /*7790*/  IMAD.U32 R4, RZ, RZ, UR8 ;  /* 0x00000008ff047e24 */ /* 0x004fe2000f8e00ff */
[----:B----4-:R-:W-:Y:S01]  /*77a0*/  MOV R7, UR7 ;  /* 0x0000000700077c02 */ /* 0x010fe20008000f00 */
[----:B------:R-:W-:Y:S01]  /*77b0*/  IMAD.U32 R6, RZ, RZ, UR6 ;  /* 0x00000006ff067e24 */ /* 0x000fe2000f8e00ff */
[----:B-1----:R-:W-:Y:S01]  /*77c0*/  MOV R11, UR5 ;  /* 0x00000005000b7c02 */ /* 0x002fe20008000f00 */
[----:B------:R-:W-:Y:S02]  /*77d0*/  IMAD.U32 R10, RZ, RZ, UR4 ;  /* 0x00000004ff0a7e24 */ /* 0x000fe4000f8e00ff */
[----:B------:R-:W-:Y:S07]  /*77e0*/  LEPC R20, `(.L_x_133) ;  /* 0x000000001014794e */ /* 0x000fee0000000000 */
[----:B---3--:R-:W-:Y:S05]  /*77f0*/  CALL.ABS.NOINC R2 ;  /* 0x0000000002007343 */ /* 0x008fea0003c00000 */
.L_x_133:
        /* <DEDUP_REMOVED lines=8> */
[----:B--2---:R-:W-:Y:S01]  /*7880*/  MOV R83, UR37 ;  /* 0x0000002500537c02 */ /* 0x004fe20008000f00 */
[----:B-1----:R-:W-:Y:S01]  /*7890*/  HADD2.F32 R37, -RZ, R48.H0_H0 ;  /* 0x20000030ff257230 */ /* 0x002fe20000004100 */
[----:B------:R-:W-:Y:S01]  /*78a0*/  @P6 LEA R82, R82, UR48, 0x3 ;  /* 0x0000003052526c11 */ /* 0x000fe2000f8e18ff */
[----:B------:R-:W-:Y:S01]  /*78b0*/  BSSY.RECONVERGENT B0, `(.L_x_134) ;  /* 0x0000052000007945 */ /* 0x000fe20003800200 */
[----:B------:R-:W-:Y:S02]  /*78c0*/  LEA R88, R38, UR48, 0x3 ;  /* 0x0000003026587c11 */ /* 0x000fe4000f8e18ff */
[----:B------:R-:W-:Y:S01]  /*78d0*/  @P6 IADD3 R82, PT, PT, R82, 0x70, RZ ;  /* 0x0000007052526810 */ /* 0x000fe20007ffe0ff */
[----:B------:R-:W3:Y:S03]  /*78e0*/  LDTM.x16 R4, tmem[UR4+0x20] ;  /* 0x00002004000479ee */ /* 0x000ee60008240000 */
[----:B------:R-:W-:Y:S02]  /*78f0*/  @P6 PRMT R82, R83, 0x654, R82 ;  /* 0x0000065453526816 */ /* 0x000fe40000000052 */
[----:B------:R-:W-:Y:S01]  /*7900*/  @P6 SHF.L.U32 R83, R71, 0x1f, RZ ;  /* 0x0000001f47536819 */ /* 0x000fe200000006ff */
[C---:B---3--:R-:W-:Y:S01]  /*7910*/  FMUL R0, R32.reuse, R4 ;  /* 0x0000000420007220 */ /* 0x048fe20000400000 */
        /* <DEDUP_REMOVED lines=75> */
.L_x_135:
[----:B------:R-:W-:Y:S05]  /*7dd0*/  BSYNC.RECONVERGENT B0 ;  /* 0x0000000000007941 */ /* 0x000fea0003800200 */
.L_x_134:
        /* <DEDUP_REMOVED lines=19> */
.L_x_139:
[----:B------:R-:W-:Y:S05]  /*7f10*/  BSYNC B0 ;  /* 0x0000000000007941 */ /* 0x000fea0003800000 */
.L_x_138:
[----:B------:R-:W-:Y:S11]  /*7f20*/  ISETP.NE.AND P0, PT, R80, RZ, PT ;  /* 0x000000ff5000720c */ /* 0x000ff60003f05270 */
[----:B------:R-:W-:Y:S02]  /*7f30*/  @!UPT UIADD3 URZ, UPT, UPT, URZ, URZ, URZ ;  /* 0x000000fffffff290 */ /* 0x000fe4000fffe0ff */
[----:B------:R3:W4:Y:S04]  /*7f40*/  @P0 LDS.128 R40, [R38+UR48+0x200] ;  /* 0x0002003026280984 */ /* 0x0007280008000c00 */
[----:B------:R3:W1:Y:S02]  /*7f50*/  @P0 LDS.128 R48, [R81+0x200] ;  /* 0x0002000051300984 */ /* 0x0006640000000c00 */
.L_x_137:
[----:B------:R-:W-:Y:S05]  /*7f60*/  BSYNC B1 ;  /* 0x0000000000017941 */ /* 0x000fea0003800000 */
.L_x_136:
        /* <DEDUP_REMOVED lines=11> */
[----:B------:R-:W1:Y:S01]  /*8020*/  LDC.64 R2, c[0x4][R3] ;  /* 0x0100000003027b82 */ /* 0x000e620000000a00 */
[----:B------:R-:W3:Y:S01]  /*8030*/  LDCU.64 UR4, c[0x4][0x10] ;  /* 0x01000200ff0477ac */ /* 0x000ee20008000a00 */
[----:B--2---:R-:W-:Y:S01]  /*8040*/  MOV R5, UR9 ;  /* 0x0000000900057c02 */ /* 0x004fe20008000f00 */
[----:B------:R-:W-:Y:S01]  /*8050*/  IMAD.U32 R4, RZ, RZ, UR8 ;  /* 0x00000008ff047e24 */ /* 0x000fe2000f8e00ff */
[----:B-----5:R-:W-:Y:S01]  /*8060*/  MOV R7, UR7 ;  /* 0x0000000700077c02 */ /* 0x020fe20008000f00 */
[----:B------:R-:W-:Y:S01]  /*8070*/  IMAD.U32 R6, RZ, RZ, UR6 ;  /* 0x00000006ff067e24 */ /* 0x000fe2000f8e00ff */
[----:B---3--:R-:W-:Y:S01]  /*8080*/  MOV R11, UR5 ;  /* 0x00000005000b7c02 */ /* 0x008fe20008000f00 */
[----:B------:R-:W-:Y:S02]  /*8090*/  IMAD.U32 R10, RZ, RZ, UR4 ;  /* 0x00000004ff0a7e24 */ /* 0x000fe4000f8e00ff */
[----:B------:R-:W-:Y:S07]  /*80a0*/  LEPC R20, `(.L_x_141) ;  /* 0x000000001014794e */ /* 0x000fee0000000000 */
[----:B-1--4-:R-:W-:Y:S05]  /*80b0*/  CALL.ABS.NOINC R2 ;  /* 0x0000000002007343 */ /* 0x012fea0003c00000 */
.L_x_141:
[----:B------:R-:W-:Y:S01]  /*80c0*/  ISETP.NE.AND P0, PT, R72, RZ, PT ;  /* 0x000000ff4800720c */ /* 0x000fe20003f05270 */
[----:B------:R-:W-:Y:S05]  /*80d0*/  WARPSYNC.ALL ;  /* 0x0000000000007948 */ /* 0x000fea0003800000 */
[----:B------:R-:W-:Y:S01]  /*80e0*/  R2UR UR4, R34 ;  /* 0x00000000220472ca */ /* 0x000fe200000e0000 */
[--C-:B----4-:R-:W-:Y:S01]  /*80f0*/  HADD2.F32 R20, -RZ, R40.reuse.H0_H0 ;  /* 0x20000028ff147230 */ /* 0x110fe20000004100 */
[----:B------:R-:W-:Y:S01]  /*8100*/  IADD3 R74, PT, PT, R74, 0xe0, RZ ;  /* 0x000000e04a4a7810 */ /* 0x000fe20007ffe0ff */
[----:B------:R-:W-:Y:S01]  /*8110*/  HADD2.F32 R36, -RZ, R40.H1_H1 ;  /* 0x30000028ff247230 */ /* 0x000fe20000004100 */
[----:B------:R-:W-:Y:S01]  /*8120*/  BSSY.RECONVERGENT B0, `(.L_x_142) ;  /* 0x0000053000007945 */ /* 0x000fe20003800200 */
[--C-:B------:R-:W-:Y:S01]  /*8130*/  HADD2.F32 R21, -RZ, R41.reuse.H0_H0 ;  /* 0x20000029ff157230 */ /* 0x100fe20000004100 */
[----:B------:R-:W-:Y:S01]  /*8140*/  LOP3.LUT R74, R74, 0xfefffff8, RZ, 0xc0, !PT ;  /* 0xfefffff84a4a7812 */ /* 0x000fe200078ec0ff */
[----:B---3--:R-:W-:Y:S02]  /*8150*/  HADD2.F32 R38, -RZ, R41.H1_H1 ;  /* 0x30000029ff267230 */ /* 0x008fe40000004100 */
[--C-:B------:R-:W-:Y:S02]  /*8160*/  HADD2.F32 R37, -RZ, R42.reuse.H0_H0 ;  /* 0x2000002aff257230 */ /* 0x100fe40000004100 */
[----:B------:R-:W-:Y:S02]  /*8170*/  HADD2.F32 R40, -RZ, R42.H1_H1 ;  /* 0x3000002aff287230 */ /* 0x000fe40000004100 */
[----:B------:R-:W2:Y:S01]  /*8180*/  LDTM.x16 R4, tmem[UR4+0x30] ;  /* 0x00003004000479ee */ /* 0x000ea20008240000 */
[----:B------:R-:W-:Y:S01]  /*8190*/  NOP ;  /* 0x0000000000007918 */ /* 0x000fe20000000000 */
[----:B--2---:R2:W-:Y:S01]  /*81a0*/  SYNCS.ARRIVE.TRANS64.RED.A1T0 RZ, [R74+URZ], RZ ;  /* 0x000000ff4aff79a7 */ /* 0x0045e200081004ff */
[--C-:B------:R-:W-:Y:S02]  /*81b0*/  HADD2.F32 R39, -RZ, R43.reuse.H0_H0 ;  /* 0x2000002bff277230 */ /* 0x100fe40000004100 */
[----:B------:R-:W-:Y:S02]  /*81c0*/  HADD2.F32 R42, -RZ, R43.H1_H1 ;  /* 0x3000002bff2a7230 */ /* 0x000fe40000004100 */
[--C-:B-1----:R-:W-:Y:S02]  /*81d0*/  HADD2.F32 R41, -RZ, R48.reuse.H0_H0 ;  /* 0x20000030ff297230 */ /* 0x102fe40000004100 */
[----:B------:R-:W-:Y:S02]  /*81e0*/  HADD2.F32 R43, -RZ, R48.H1_H1 ;  /* 0x30000030ff2b7230 */ /* 0x000fe40000004100 */
[--C-:B------:R-:W-:Y:S02]  /*81f0*/  HADD2.F32 R44, -RZ, R49.reuse.H0_H0 ;  /* 0x20000031ff2c7230 */ /* 0x100fe40000004100 */
[----:B------:R-:W-:Y:S02]  /*8200*/  HADD2.F32 R46, -RZ, R49.H1_H1 ;  /* 0x30000031ff2e7230 */ /* 0x000fe40000004100 */
[--C-:B------:R-:W-:Y:S02]  /*8210*/  HADD2.F32 R45, -RZ, R50.reuse.H0_H0 ;  /* 0x20000032ff2d7230 */ /* 0x100fe40000004100 */
[----:B------:R-:W-:Y:S02]  /*8220*/  HADD2.F32 R48, -RZ, R50.H1_H1 ;  /* 0x30000032ff307230 */ /* 0x000fe40000004100 */
[--C-:B------:R-:W-:Y:S02]  /*8230*/  HADD2.F32 R47, -RZ, R51.reuse.H0_H0 ;  /* 0x20000033ff2f7230 */ /* 0x100fe40000004100 */
[----:B------:R-:W-:Y:S02]  /*8240*/  HADD2.F32 R50, -RZ, R51.H1_H1 ;  /* 0x30000033ff327230 */ /* 0x000fe40000004100 */
[C---:B------:R-:W-:Y:S01]  /*8250*/  FMUL R4, R32.reuse, R4 ;  /* 0x0000000420047220 */ /* 0x040fe20000400000 */
[C---:B------:R-:W-:Y:S01]  /*8260*/  FMUL R5, R32.reuse, R5 ;  /* 0x0000000520057220 */ /* 0x040fe20000400000 */
[C---:B------:R-:W-:Y:S01]  /*8270*/  FMUL R6, R32.reuse, R6 ;  /* 0x0000000620067220 */ /* 0x040fe20000400000 */
[C---:B------:R-:W-:Y:S01]  /*8280*/  FMUL R7, R32.reuse, R7 ;  /* 0x0000000720077220 */ /* 0x040fe20000400000 */
[C---:B------:R-:W-:Y:S01]  /*8290*/  FFMA R4, R35.reuse, R20, R4 ;  /* 0x0000001423047223 */ /* 0x040fe20000000004 */
        /* <DEDUP_REMOVED lines=21> */
[----:B------:R-:W-:Y:S01]  /*83f0*/  FFMA R15, R35, R46, R15 ;  /* 0x0000002e230f7223 */ /* 0x000fe2000000000f */
        /* <DEDUP_REMOVED lines=20> */
[----:B-1----:R-:W1:Y:S02]  /*8540*/  FENCE.VIEW.ASYNC.S ;  /* 0x00000000000073c6 */ /* 0x002e640000000000 */
[----:B-1----:R-:W-:Y:S06]  /*8550*/  BAR.SYNC.DEFER_BLOCKING 0x1, 0x80 ;  /* 0x0042000000007b1d */ /* 0x002fec0000010000 */
        /* <DEDUP_REMOVED lines=14> */
[----:B-1----:R-:W-:Y:S04]  /*8640*/  DEPBAR.LE SB0, 0x1 ;  /* 0x000080400000791a */ /* 0x002fe80000000000 */
.L_x_143:
[----:B------:R-:W-:Y:S05]  /*8650*/  BSYNC.RECONVERGENT B0 ;  /* 0x0000000000007941 */ /* 0x000fea0003800200 */
.L_x_142:
[----:B------:R-:W-:Y:S01]  /*8660*/  BAR.SYNC.DEFER_BLOCKING 0x1, 0x80 ;  /* 0x0042000000007b1d */ /* 0x000fe20000010000 */
[----:B------:R-:W-:Y:S01]  /*8670*/  UISETP.NE.AND UP0, UPT, UR49, -0x4, UPT ;  /* 0xfffffffc3100788c */ /* 0x000fe2000bf05270 */
[----:B------:R-:W-:Y:S08]  /*8680*/  IADD3 R0, PT, PT, R30, 0x1, RZ ;  /* 0x000000011e007810 */ /* 0x000ff00007ffe0ff */
[----:B------:R-:W-:Y:S05]  /*8690*/  BRA.U !UP0, `(.L_x_144) ;  /* 0x0000000108287547 */ /* 0x000fea000b800000 */
[----:B------:R-:W-:Y:S01]  /*86a0*/  ISETP.NE.AND P0, PT, R78, RZ, PT ;  /* 0x000000ff4e00720c */ /* 0x000fe20003f05270 */
[----:B------:R-:W-:Y:S01]  /*86b0*/  IMAD.U32 R3, RZ, RZ, UR51 ;  /* 0x00000033ff037e24 */ /* 0x000fe2000f8e00ff */
[----:B------:R-:W-:Y:S01]  /*86c0*/  UIADD3 UR51, UPT, UPT, UR51, 0x1, URZ ;  /* 0x0000000133337890 */ /* 0x000fe2000fffe0ff */
[----:B------:R-:W-:Y:S03]  /*86d0*/  IMAD.U32 R2, RZ, RZ, UR37 ;  /* 0x00000025ff027e24 */ /* 0x000fe6000f8e00ff */
[----:B------:R-:W-:Y:S04]  /*86e0*/  UISETP.NE.AND UP0, UPT, UR51, 0x4, UPT ;  /* 0x000000043300788c */ /* 0x000fe8000bf05270 */
[----:B------:R-:W-:Y:S03]  /*86f0*/  USEL UR51, UR51, URZ, UP0 ;  /* 0x000000ff33337287 */ /* 0x000fe60008000000 */
[----:B------:R-:W-:Y:S05]  /*8700*/  @P0 LEA R3, R3, UR48, 0x3 ;  /* 0x0000003003030c11 */ /* 0x000fea000f8e18ff */
[----:B------:R-:W-:Y:S05]  /*8710*/  @P0 VIADD R3, R3, 0x70 ;  /* 0x0000007003030836 */ /* 0x000fea0000000000 */
[----:B------:R-:W-:Y:S04]  /*8720*/  @P0 PRMT R2, R2, 0x654, R3 ;  /* 0x0000065402020816 */ /* 0x000fe80000000003 */
[----:B------:R1:W-:Y:S03]  /*8730*/  @P0 SYNCS.ARRIVE.TRANS64.RED.A1T0 RZ, [R2+URZ], RZ ;  /* 0x000000ff02ff09a7 */ /* 0x0003e600081004ff */
.L_x_144:
[----:B------:R-:W-:Y:S01]  /*8740*/  ISETP.NE.AND P2, PT, R73, RZ, PT ;  /* 0x000000ff4900720c */ /* 0x000fe20003f45270 */
[----:B------:R-:W-:Y:S01]  /*8750*/  UIADD3 UR49, UPT, UPT, UR49, 0x4, URZ ;  /* 0x0000000431317890 */ /* 0x000fe2000fffe0ff */
[----:B------:R-:W-:Y:S01]  /*8760*/  ISETP.NE.AND P0, PT, R76, 0x2, PT ;  /* 0x000000024c00780c */ /* 0x000fe20003f05270 */
[----:B------:R-:W-:Y:S01]  /*8770*/  IMAD.IADD R34, R29, 0x1, R58 ;  /* 0x000000011d227824 */ /* 0x000fe200078e023a */
[----:B------:R-:W-:Y:S01]  /*8780*/  ISETP.NE.AND P1, PT, R0, 0x4, PT ;  /* 0x000000040000780c */ /* 0x000fe20003f25270 */
[----:B------:R-:W-:Y:S01]  /*8790*/  IMAD.IADD R37, R31, 0x1, R60 ;  /* 0x000000011f257824 */ /* 0x000fe200078e023c */
[----:B-1----:R-:W-:Y:S02]  /*87a0*/  SEL R2, RZ, 0x1, P0 ;  /* 0x00000001ff027807 */ /* 0x002fe40000000000 */
[----:B------:R-:W-:Y:S02]  /*87b0*/  SEL R3, RZ, 0x1, P1 ;  /* 0x00000001ff037807 */ /* 0x000fe40000800000 */
[----:B------:R-:W-:Y:S02]  /*87c0*/  LOP3.LUT R69, R69, R2, RZ, 0x3c, !PT ;  /* 0x0000000245457212 */ /* 0x000fe400078e3cff */
[----:B------:R-:W-:Y:S02]  /*87d0*/  LOP3.LUT R70, R70, R3, RZ, 0x3c, !PT ;  /* 0x0000000346467212 */ /* 0x000fe400078e3cff */
[----:B------:R-:W-:Y:S02]  /*87e0*/  @P2 R2UR UR36, R68 ;  /* 0x00000000442422ca */ /* 0x000fe400000e0000 */
[----:B------:R-:W-:Y:S02]  /*87f0*/  SEL R76, R76, RZ, P0 ;  /* 0x000000ff4c4c7207 */ /* 0x000fe40000000000 */
[----:B------:R-:W-:Y:S01]  /*8800*/  SEL R30, R0, RZ, P1 ;  /* 0x000000ff001e7207 */ /* 0x000fe20000800000 */
[----:B------:R-:W-:Y:S10]  /*8810*/  @P2 BRA `(.L_x_145) ;  /* 0xffffffcc00d42947 */ /* 0x000ff4000383ffff */
[----:B------:R-:W-:-:S09]  /*8820*/  UISETP.NE.AND UP0, UPT, UR50, URZ, UPT ;  /* 0x000000ff3200728c */ /* 0x000fd2000bf05270 */
[----:B------:R-:W-:Y:S05]  /*8830*/  BRA.U !UP0, `(.L_x_146) ;  /* 0x0000000108487547 */ /* 0x000fea000b800000 */
[----:B------:R-:W1:Y:S02]  /*8840*/  LDCU.64 UR4, c[0x0][0x890] ;  /* 0x00011200ff0477ac */ /* 0x000e640008000a00 */
[----:B-1----:R-:W-:-:S04]  /*8850*/  UISETP.NE.U32.AND UP0, UPT, UR4, URZ, UPT ;  /* 0x000000ff0400728c */ /* 0x002fc8000bf05070 */
[----:B------:R-:W-:-:S09]  /*8860*/  UISETP.NE.AND.EX UP0, UPT, UR5, URZ, UPT, UP0 ;  /* 0x000000ff0500728c */ /* 0x000fd2000bf05300 */
[----:B------:R-:W-:Y:S05]  /*8870*/  BRA.U UP0, `(.L_x_147) ;  /* 0x00000001000c7547 */ /* 0x000fea000b800000 */
[----:B------:R-:W-:-:S13]  /*8880*/  FSETP.NEU.AND P0, PT, R35, RZ, PT ;  /* 0x000000ff2300720b */ /* 0x000fda0003f0d000 */
[----:B------:R-:W-:Y:S05]  /*8890*/  @!P0 EXIT ;  /* 0x000000000000894d */ /* 0x000fea0003800000 */
[----:B------:R-:W-:Y:S05]  /*88a0*/  BRA `(.L_x_146) ;  /* 0x00000000002c7947 */ /* 0x000fea0003800000 */
.L_x_147:
[----:B------:R-:W-:Y:S01]  /*88b0*/  ISETP.NE.AND P0, PT, R75, RZ, PT ;  /* 0x000000ff4b00720c */ /* 0x000fe20003f05270 */
[----:B------:R-:W-:-:S12]  /*88c0*/  BSSY.RECONVERGENT B0, `(.L_x_146) ;  /* 0x0000009000007945 */ /* 0x000fd80003800200 */
[----:B------:R-:W-:Y:S05]  /*88d0*/  @P0 BRA `(.L_x_148) ;  /* 0x0000000000140947 */ /* 0x000fea0003800000 */
[----:B------:R-:W1:Y:S02]  /*88e0*/  LDCU.64 UR4, c[0x0][0x888] ;  /* 0x00011100ff0477ac */ /* 0x000e640008000a00 */
[----:B-1----:R-:W-:-:S04]  /*88f0*/  ISETP.NE.U32.AND P0, PT, RZ, UR4, PT ;  /* 0x00000004ff007c0c */ /* 0x002fc8000bf05070 */
[----:B------:R-:W-:-:S13]  /*8900*/  ISETP.NE.AND.EX P0, PT, RZ, UR5, PT, P0 ;  /* 0x00000005ff007c0c */ /* 0x000fda000bf05300 */
[----:B------:R-:W-:Y:S05]  /*8910*/  @!P0 EXIT ;  /* 0x000000000000894d */ /* 0x000fea0003800000 */
[----:B------:R-:W-:Y:S05]  /*8920*/  BRA `(.L_x_149) ;  /* 0x0000000000087947 */ /* 0x000fea0003800000 */
.L_x_148:
[----:B------:R-:W-:-:S13]  /*8930*/  FSETP.NEU.AND P0, PT, R35, RZ, PT ;  /* 0x000000ff2300720b */ /* 0x000fda0003f0d000 */
[----:B------:R-:W-:Y:S05]  /*8940*/  @!P0 EXIT ;  /* 0x000000000000894d */ /* 0x000fea0003800000 */
.L_x_149:
[----:B------:R-:W-:Y:S05]  /*8950*/  BSYNC.RECONVERGENT B0 ;  /* 0x0000000000007941 */ /* 0x000fea0003800200 */
.L_x_146:
[----:B------:R-:W-:Y:S01]  /*8960*/  ULEA UR4, UR51, UR48, 0x3 ;  /* 0x0000003033047291 */ /* 0x000fe2000f8e18ff */
[----:B------:R-:W-:-:S04]  /*8970*/  DEPBAR.LE SB0, 0x0 ;  /* 0x000080000000791a */ /* 0x000fc80000000000 */
[----:B------:R-:W-:-:S04]  /*8980*/  UIADD3 UR4, UPT, UPT, UR4, 0x70, URZ ;  /* 0x0000007004047890 */ /* 0x000fc8000fffe0ff */
[----:B------:R-:W-:-:S09]  /*8990*/  UPRMT UR4, UR37, 0x654, UR4 ;  /* 0x0000065425047896 */ /* 0x000fd20008000004 */
[----:B------:R-:W-:Y:S01]  /*89a0*/  SYNCS.ARRIVE.TRANS64.RED.A1T0 RZ, [UR4], RZ ;  /* 0x000000ffffff79a7 */ /* 0x000fe20008100404 */
[----:B------:R-:W-:Y:S05]  /*89b0*/  EXIT ;  /* 0x000000000000794d */ /* 0x000fea0003800000 */
.L_x_24:
[----:B--2---:R2:W4:Y:S02]  /*89c0*/  SYNCS.PHASECHK.TRANS64.TRYWAIT P0, [R3+URZ+0x110], R2 ;  /* 0x00011002030075a7 */ /* 0x00452400080011ff */
[----:B----4-:R-:W-:Y:S05]  /*89d0*/  @!P0 NANOSLEEP.SYNCS 0x989680 ;  /* 0x009896800000895d */ /* 0x010fea0003900000 */
[----:B------:R-:W4:Y:S02]  /*89e0*/  @!P0 SYNCS.PHASECHK.TRANS64 P0, [R3+URZ+0x110], R2 ;  /* 0x00011002030085a7 */ /* 0x000f2400080010ff */
[----:B----4-:R-:W-:Y:S05]  /*89f0*/  @!P0 BRA `(.L_x_24) ;  /* 0xfffffffc00f08947 */ /* 0x010fea000383ffff */
[----:B------:R-:W-:Y:S05]  /*8a00*/  BRA `(.L_x_150) ;  /* 0xffffff8c00cc7947 */ /* 0x000fea000383ffff */
.L_x_27:
[----:B-1----:R-:W-:-:S07]  /*8a10*/  MOV R2, UR33 ;  /* 0x0000002100027c02 */ /* 0x002fce0008000f00 */
.L_x_151:
[----:B-1----:R1:W2:Y:S02]  /*8a20*/  SYNCS.PHASECHK.TRANS64.TRYWAIT P0, [R2+URZ+0x28], R5 ;  /* 0x00002805020075a7 */ /* 0x0022a400080011ff */
[----:B--2---:R-:W-:Y:S05]  /*8a30*/  @!P0 NANOSLEEP.SYNCS 0x989680 ;  /* 0x009896800000895d */ /* 0x004fea0003900000 */
[----:B------:R-:W2:Y:S02]  /*8a40*/  @!P0 SYNCS.PHASECHK.TRANS64 P0, [R2+URZ+0x28], R5 ;  /* 0x00002805020085a7 */ /* 0x000ea400080010ff */
[----:B--2---:R-:W-:Y:S05]  /*8a50*/  @!P0 BRA `(.L_x_151) ;  /* 0xfffffffc00f08947 */ /* 0x004fea000383ffff */
[----:B------:R-:W-:Y:S05]  /*8a60*/  BRA `(.L_x_26) ;  /* 0xffffff9000347947 */ /* 0x000fea000383ffff */
.L_x_34:
[----:B-1----:R-:W-:-:S07]  /*8a70*/  MOV R2, UR17 ;  /* 0x0000001100027c02 */ /* 0x002fce0008000f00 */
.L_x_152:
[----:B-1----:R1:W2:Y:S02]  /*8a80*/  SYNCS.PHASECHK.TRANS64.TRYWAIT P0, [R2+URZ+0x28], R5 ;  /* 0x00002805020075a7 */ /* 0x0022a400080011ff */
[----:B--2---:R-:W-:Y:S05]  /*8a90*/  @!P0 NANOSLEEP.SYNCS 0x989680 ;  /* 0x009896800000895d */ /* 0x004fea0003900000 */
[----:B------:R-:W2:Y:S02]  /*8aa0*/  @!P0 SYNCS.PHASECHK.TRANS64 P0, [R2+URZ+0x28], R5 ;  /* 0x00002805020085a7 */ /* 0x000ea400080010ff */
[----:B--2---:R-:W-:Y:S05]  /*8ab0*/  @!P0 BRA `(.L_x_152) ;  /* 0xfffffffc00f08947 */ /* 0x004fea000383ffff */
[----:B------:R-:W-:Y:S05]  /*8ac0*/  BRA `(.L_x_33) ;  /* 0xffffff9000f47947 */ /* 0x000fea000383ffff */
.L_x_39:
[----:B-1----:R1:W2:Y:S02]  /*8ad0*/  SYNCS.PHASECHK.TRANS64.TRYWAIT P0, [R2+URZ+0xa0], R3 ;  /* 0x0000a003020075a7 */ /* 0x0022a400080011ff */
[----:B--2---:R-:W-:Y:S05]  /*8ae0*/  @!P0 NANOSLEEP.SYNCS 0x989680 ;  /* 0x009896800000895d */ /* 0x004fea0003900000 */
[----:B------:R-:W2:Y:S02]  /*8af0*/  @!P0 SYNCS.PHASECHK.TRANS64 P0, [R2+URZ+0xa0], R3 ;  /* 0x0000a003020085a7 */ /* 0x000ea400080010ff */
[----:B--2---:R-:W-:Y:S05]  /*8b00*/  @!P0 BRA `(.L_x_39) ;  /* 0xfffffffc00f08947 */ /* 0x004fea000383ffff */
[----:B------:R-:W-:Y:S05]  /*8b10*/  BRA `(.L_x_153) ;  /* 0xffffff94009c7947 */ /* 0x000fea000383ffff */
.L_x_43:
[----:B---3--:R-:W-:-:S07]  /*8b20*/  MOV R0, UR5 ;  /* 0x0000000500007c02 */ /* 0x008fce0008000f00 */
.L_x_154:
[----:B-1----:R1:W2:Y:S02]  /*8b30*/  SYNCS.PHASECHK.TRANS64.TRYWAIT P0, [R0+URZ], R3 ;  /* 0x00000003000075a7 */ /* 0x0022a400080011ff */
[----:B--2---:R-:W-:Y:S05]  /*8b40*/  @!P0 NANOSLEEP.SYNCS 0x989680 ;  /* 0x009896800000895d */ /* 0x004fea0003900000 */
[----:B------:R-:W2:Y:S02]  /*8b50*/  @!P0 SYNCS.PHASECHK.TRANS64 P0, [R0+URZ], R3 ;  /* 0x00000003000085a7 */ /* 0x000ea400080010ff */
[----:B--2---:R-:W-:Y:S05]  /*8b60*/  @!P0 BRA `(.L_x_154) ;  /* 0xfffffffc00f08947 */ /* 0x004fea000383ffff */
[----:B------:R-:W-:Y:S05]  /*8b70*/  BRA `(.L_x_155) ;  /* 0xffffff9c000c7947 */ /* 0x000fea000383ffff */
.L_x_44:
[----:B---3--:R-:W-:-:S07]  /*8b80*/  MOV R0, UR5 ;  /* 0x0000000500007c02 */ /* 0x008fce0008000f00 */
.L_x_156:
[----:B-1----:R1:W2:Y:S02]  /*8b90*/  SYNCS.PHASECHK.TRANS64.TRYWAIT P0, [R0+URZ], R3 ;  /* 0x00000003000075a7 */ /* 0x0022a400080011ff */
[----:B--2---:R-:W-:Y:S05]  /*8ba0*/  @!P0 NANOSLEEP.SYNCS 0x989680 ;  /* 0x009896800000895d */ /* 0x004fea0003900000 */
[----:B------:R-:W2:Y:S02]  /*8bb0*/  @!P0 SYNCS.PHASECHK.TRANS64 P0, [R0+URZ], R3 ;  /* 0x00000003000085a7 */ /* 0x000ea400080010ff */
[----:B--2---:R-:W-:Y:S05]  /*8bc0*/  @!P0 BRA `(.L_x_156) ;  /* 0xfffffffc00f08947 */ /* 0x004fea000383ffff */
[----:B------:R-:W-:Y:S05]  /*8bd0*/  BRA `(.L_x_157) ;  /* 0xffffff9c00187947 */ /* 0x000fea000383ffff */
.L_x_45:
[----:B---3--:R-:W-:-:S07]  /*8be0*/  MOV R0, UR5 ;  /* 0x0000000500007c02 */ /* 0x008fce0008000f00 */
.L_x_158:
[----:B-1----:R1:W2:Y:S02]  /*8bf0*/  SYNCS.PHASECHK.TRANS64.TRYWAIT P0, [R0+URZ], R3 ;  /* 0x00000003000075a7 */ /* 0x0022a400080011ff */
[----:B--2---:R-:W-:Y:S05]  /*8c00*/  @!P0 NANOSLEEP.SYNCS 0x989680 ;  /* 0x009896800000895d */ /* 0x004fea0003900000 */
[----:B------:R-:W2:Y:S02]  /*8c10*/  @!P0 SYNCS.PHASECHK.TRANS64 P0, [R0+URZ], R3 ;  /* 0x00000003000085a7 */ /* 0x000ea400080010ff */
[----:B--2---:R-:W-:Y:S05]  /*8c20*/  @!P0 BRA `(.L_x_158) ;  /* 0xfffffffc00f08947 */ /* 0x004fea000383ffff */
[----:B------:R-:W-:Y:S05]  /*8c30*/  BRA `(.L_x_159) ;  /* 0xffffff9c00247947 */ /* 0x000fea000383ffff */
.L_x_46:
[----:B---3--:R-:W-:-:S07]  /*8c40*/  MOV R0, UR5 ;  /* 0x0000000500007c02 */ /* 0x008fce0008000f00 */
.L_x_160:
[----:B-1----:R1:W2:Y:S02]  /*8c50*/  SYNCS.PHASECHK.TRANS64.TRYWAIT P0, [R0+URZ], R3 ;  /* 0x00000003000075a7 */ /* 0x0022a400080011ff */
[----:B--2---:R-:W-:Y:S05]  /*8c60*/  @!P0 NANOSLEEP.SYNCS 0x989680 ;  /* 0x009896800000895d */ /* 0x004fea0003900000 */
[----:B------:R-:W2:Y:S02]  /*8c70*/  @!P0 SYNCS.PHASECHK.TRANS64 P0, [R0+URZ], R3 ;  /* 0x00000003000085a7 */ /* 0x000ea400080010ff */
[----:B--2---:R-:W-:Y:S05]  /*8c80*/  @!P0 BRA `(.L_x_160) ;  /* 0xfffffffc00f08947 */ /* 0x004fea000383ffff */
[----:B------:R-:W-:Y:S05]  /*8c90*/  BRA `(.L_x_161) ;  /* 0xffffff9c00307947 */ /* 0x000fea000383ffff */
.L_x_49:
[----:B-1----:R1:W2:Y:S02]  /*8ca0*/  SYNCS.PHASECHK.TRANS64.TRYWAIT P0, [R0+URZ+0x100], R5 ;  /* 0x00010005000075a7 */ /* 0x0022a400080011ff */
[----:B--2---:R-:W-:Y:S05]  /*8cb0*/  @!P0 NANOSLEEP.SYNCS 0x989680 ;  /* 0x009896800000895d */ /* 0x004fea0003900000 */
[----:B------:R-:W2:Y:S02]  /*8cc0*/  @!P0 SYNCS.PHASECHK.TRANS64 P0, [R0+URZ+0x100], R5 ;  /* 0x00010005000085a7 */ /* 0x000ea400080010ff */
[----:B--2---:R-:W-:Y:S05]  /*8cd0*/  @!P0 BRA `(.L_x_49) ;  /* 0xfffffffc00f08947 */ /* 0x004fea000383ffff */
[----:B------:R-:W-:Y:S05]  /*8ce0*/  BRA `(.L_x_162) ;  /* 0xffffff9c00907947 */ /* 0x000fea000383ffff */
.L_x_50:
[----:B------:R-:W-:-:S07]  /*8cf0*/  MOV R0, UR5 ;  /* 0x0000000500007c02 */ /* 0x000fce0008000f00 */
.L_x_163:
[----:B-1----:R1:W2:Y:S02]  /*8d00*/  SYNCS.PHASECHK.TRANS64.TRYWAIT P0, [R0+URZ+0xb0], R7 ;  /* 0x0000b007000075a7 */ /* 0x0022a400080011ff */
[----:B--2---:R-:W-:Y:S05]  /*8d10*/  @!P0 NANOSLEEP.SYNCS 0x989680 ;  /* 0x009896800000895d */ /* 0x004fea0003900000 */
[----:B------:R-:W2:Y:S02]  /*8d20*/  @!P0 SYNCS.PHASECHK.TRANS64 P0, [R0+URZ+0xb0], R7 ;  /* 0x0000b007000085a7 */ /* 0x000ea400080010ff */
[----:B--2---:R-:W-:Y:S05]  /*8d30*/  @!P0 BRA `(.L_x_163) ;  /* 0xfffffffc00f08947 */ /* 0x004fea000383ffff */
[----:B------:R-:W-:Y:S05]  /*8d40*/  BRA `(.L_x_164) ;  /* 0xffffff9c00a07947 */ /* 0x000fea000383ffff */
.L_x_51:
[----:B-1----:R1:W2:Y:S02]  /*8d50*/  SYNCS.PHASECHK.TRANS64.TRYWAIT P1, [R0+URZ+0xa0], R5 ;  /* 0x0000a005000075a7 */ /* 0x0022a400080211ff */
[----:B--2---:R-:W-:Y:S05]  /*8d60*/  @!P1 NANOSLEEP.SYNCS 0x989680 ;  /* 0x009896800000995d */ /* 0x004fea0003900000 */
[----:B------:R-:W2:Y:S02]  /*8d70*/  @!P1 SYNCS.PHASECHK.TRANS64 P1, [R0+URZ+0xa0], R5 ;  /* 0x0000a005000095a7 */ /* 0x000ea400080210ff */
[----:B--2---:R-:W-:Y:S05]  /*8d80*/  @!P1 BRA `(.L_x_51) ;  /* 0xfffffffc00f09947 */ /* 0x004fea000383ffff */
[----:B------:R-:W-:Y:S05]  /*8d90*/  BRA `(.L_x_165) ;  /* 0xffffff9c00d07947 */ /* 0x000fea000383ffff */
.L_x_54:
[----:B------:R-:W-:-:S07]  /*8da0*/  MOV R0, UR5 ;  /* 0x0000000500007c02 */ /* 0x000fce0008000f00 */
.L_x_166:
[----:B-1----:R1:W2:Y:S02]  /*8db0*/  SYNCS.PHASECHK.TRANS64.TRYWAIT P0, [R0+URZ+0xb0], R3 ;  /* 0x0000b003000075a7 */ /* 0x0022a400080011ff */
[----:B--2---:R-:W-:Y:S05]  /*8dc0*/  @!P0 NANOSLEEP.SYNCS 0x989680 ;  /* 0x009896800000895d */ /* 0x004fea0003900000 */
[----:B------:R-:W2:Y:S02]  /*8dd0*/  @!P0 SYNCS.PHASECHK.TRANS64 P0, [R0+URZ+0xb0], R3 ;  /* 0x0000b003000085a7 */ /* 0x000ea400080010ff */
[----:B--2---:R-:W-:Y:S05]  /*8de0*/  @!P0 BRA `(.L_x_166) ;  /* 0xfffffffc00f08947 */ /* 0x004fea000383ffff */
[----:B------:R-:W-:Y:S05]  /*8df0*/  BRA `(.L_x_53) ;  /* 0xffffffa000247947 */ /* 0x000fea000383ffff */
.L_x_63:
[----:B-1----:R-:W-:-:S04]  /*8e00*/  MOV R4, UR4 ;  /* 0x0000000400047c02 */ /* 0x002fc80008000f00 */
[----:B------:R1:W2:Y:S03]  /*8e10*/  SYNCS.PHASECHK.TRANS64.TRYWAIT P0, [R4+URZ+0x8], R5 ;  /* 0x00000805040075a7 */ /* 0x0002a600080011ff */
[----:B--2---:R-:W-:Y:S05]  /*8e20*/  @!P0 NANOSLEEP.SYNCS 0x989680 ;  /* 0x009896800000895d */ /* 0x004fea0003900000 */
[----:B------:R-:W2:Y:S02]  /*8e30*/  @!P0 SYNCS.PHASECHK.TRANS64 P0, [R4+URZ+0x8], R5 ;  /* 0x00000805040085a7 */ /* 0x000ea400080010ff */
[----:B--2---:R-:W-:Y:S05]  /*8e40*/  @!P0 BRA `(.L_x_63) ;  /* 0xfffffffc00ec8947 */ /* 0x004fea000383ffff */
[----:B------:R-:W-:Y:S05]  /*8e50*/  BRA `(.L_x_62) ;  /* 0xffffffa000d87947 */ /* 0x000fea000383ffff */
.L_x_65:
[----:B------:R-:W-:Y:S01]  /*8e60*/  BSSY B0, `(.L_x_167) ;  /* 0x0000006000007945 */ /* 0x000fe20003800000 */
[----:B------:R-:W-:-:S07]  /*8e70*/  MOV R15, 0xffffffff ;  /* 0xffffffff000f7802 */ /* 0x000fce0000000f00 */
[----:B-1---5:R-:W-:Y:S05]  /*8e80*/  WARPSYNC.COLLECTIVE R15, `(.L_x_168) ;  /* 0x000000000f0c7348 */ /* 0x022fea0003c00000 */
[----:B------:R-:W-:Y:S02]  /*8e90*/  ELECT P6, UR79, PT ;  /* 0x00000000004f782f */ /* 0x000fe400038c0000 */
[----:B------:R-:W-:Y:S01]  /*8ea0*/  MOV R14, UR79 ;  /* 0x0000004f000e7c02 */ /* 0x000fe20008000f00 */
[----:B-1---5:R-:W-:Y:S10]  /*8eb0*/  ENDCOLLECTIVE ;  /* 0x000000000000791b */ /* 0x022ff40003800000 */
.L_x_168:
[----:B------:R-:W-:Y:S05]  /*8ec0*/  BSYNC B0 ;  /* 0x0000000000007941 */ /* 0x000fea0003800000 */
.L_x_167:
[----:B------:R-:W-:Y:S05]  /*8ed0*/  BRA `(.L_x_169) ;  /* 0xffffffa400087947 */ /* 0x000fea000383ffff */
.L_x_67:
[----:B-1----:R-:W-:-:S04]  /*8ee0*/  MOV R2, UR4 ;  /* 0x0000000400027c02 */ /* 0x002fc80008000f00 */
[----:B------:R1:W2:Y:S03]  /*8ef0*/  SYNCS.PHASECHK.TRANS64.TRYWAIT P0, [R2+URZ+0x8], R3 ;  /* 0x00000803020075a7 */ /* 0x0002a600080011ff */
[----:B--2---:R-:W-:Y:S05]  /*8f00*/  @!P0 NANOSLEEP.SYNCS 0x989680 ;  /* 0x009896800000895d */ /* 0x004fea0003900000 */
[----:B------:R-:W2:Y:S02]  /*8f10*/  @!P0 SYNCS.PHASECHK.TRANS64 P0, [R2+URZ+0x8], R3 ;  /* 0x00000803020085a7 */ /* 0x000ea400080010ff */
[----:B--2---:R-:W-:Y:S05]  /*8f20*/  @!P0 BRA `(.L_x_67) ;  /* 0xfffffffc00ec8947 */ /* 0x004fea000383ffff */
[----:B------:R-:W-:Y:S05]  /*8f30*/  BRA `(.L_x_66) ;  /* 0xffffffa4000c7947 */ /* 0x000fea000383ffff */
.L_x_68:
[----:B-1----:R1:W2:Y:S02]  /*8f40*/  SYNCS.PHASECHK.TRANS64.TRYWAIT P0, [R0+URZ+0xa0], R5 ;  /* 0x0000a005000075a7 */ /* 0x0022a400080011ff */
[----:B--2---:R-:W-:Y:S05]  /*8f50*/  @!P0 NANOSLEEP.SYNCS 0x989680 ;  /* 0x009896800000895d */ /* 0x004fea0003900000 */
[----:B------:R-:W2:Y:S02]  /*8f60*/  @!P0 SYNCS.PHASECHK.TRANS64 P0, [R0+URZ+0xa0], R5 ;  /* 0x0000a005000085a7 */ /* 0x000ea400080010ff */
[----:B--2---:R-:W-:Y:S05]  /*8f70*/  @!P0 BRA `(.L_x_68) ;  /* 0xfffffffc00f08947 */ /* 0x004fea000383ffff */
[----:B------:R-:W-:Y:S05]  /*8f80*/  BRA `(.L_x_170) ;  /* 0xffffffa400f07947 */ /* 0x000fea000383ffff */
.L_x_70:
[----:B------:R-:W-:-:S07]  /*8f90*/  MOV R0, UR7 ;  /* 0x0000000700007c02 */ /* 0x000fce0008000f00 */
.L_x_171:
[----:B-1----:R1:W2:Y:S02]  /*8fa0*/  SYNCS.PHASECHK.TRANS64.TRYWAIT P0, [R0+URZ+0xe0], R5 ;  /* 0x0000e005000075a7 */ /* 0x0022a400080011ff */
[----:B--2---:R-:W-:Y:S05]  /*8fb0*/  @!P0 NANOSLEEP.SYNCS 0x989680 ;  /* 0x009896800000895d */ /* 0x004fea0003900000 */
[----:B------:R-:W2:Y:S02]  /*8fc0*/  @!P0 SYNCS.PHASECHK.TRANS64 P0, [R0+URZ+0xe0], R5 ;  /* 0x0000e005000085a7 */ /* 0x000ea400080010ff */
[----:B--2---:R-:W-:Y:S05]  /*8fd0*/  @!P0 BRA `(.L_x_171) ;  /* 0xfffffffc00f08947 */ /* 0x004fea000383ffff */
[----:B------:R-:W-:Y:S05]  /*8fe0*/  BRA `(.L_x_172) ;  /* 0xffffffa8003c7947 */ /* 0x000fea000383ffff */
.L_x_73:
[----:B------:R-:W-:Y:S07]  /*8ff0*/  MOV R0, UR6 ;  /* 0x0000000600007c02 */ /* 0x000fee0008000f00 */
.L_x_173:
[----:B-1----:R1:W2:Y:S02]  /*9000*/  SYNCS.PHASECHK.TRANS64.TRYWAIT P0, [R0+URZ], R5 ;  /* 0x00000005000075a7 */ /* 0x0022a400080011ff */
[----:B--2---:R-:W-:Y:S05]  /*9010*/  @!P0 NANOSLEEP.SYNCS 0x989680 ;  /* 0x009896800000895d */ /* 0x004fea0003900000 */
[----:B------:R-:W2:Y:S02]  /*9020*/  @!P0 SYNCS.PHASECHK.TRANS64 P0, [R0+URZ], R5 ;  /* 0x00000005000085a7 */ /* 0x000ea400080010ff */
[----:B--2---:R-:W-:Y:S05]  /*9030*/  @!P0 BRA `(.L_x_173) ;  /* 0xfffffffc00f08947 */ /* 0x004fea000383ffff */
[----:B------:R-:W-:Y:S05]  /*9040*/  BRA `(.L_x_72) ;  /* 0xffffffa800507947 */ /* 0x000fea000383ffff */
.L_x_77:
[----:B-1----:R-:W-:-:S07]  /*9050*/  MOV R0, UR7 ;  /* 0x0000000700007c02 */ /* 0x002fce0008000f00 */
.L_x_174:
[----:B-1----:R1:W2:Y:S02]  /*9060*/  SYNCS.PHASECHK.TRANS64.TRYWAIT P0, [R0+URZ], R3 ;  /* 0x00000003000075a7 */ /* 0x0022a400080011ff */
[----:B--2---:R-:W-:Y:S05]  /*9070*/  @!P0 NANOSLEEP.SYNCS 0x989680 ;  /* 0x009896800000895d */ /* 0x004fea0003900000 */
[----:B------:R-:W2:Y:S02]  /*9080*/  @!P0 SYNCS.PHASECHK.TRANS64 P0, [R0+URZ], R3 ;  /* 0x00000003000085a7 */ /* 0x000ea400080010ff */
[----:B--2---:R-:W-:Y:S05]  /*9090*/  @!P0 BRA `(.L_x_174) ;  /* 0xfffffffc00f08947 */ /* 0x004fea000383ffff */
[----:B------:R-:W-:Y:S05]  /*90a0*/  BRA `(.L_x_175) ;  /* 0xffffffac00447947 */ /* 0x000fea000383ffff */
.L_x_78:
[----:B------:R-:W-:-:S07]  /*90b0*/  MOV R0, UR7 ;  /* 0x0000000700007c02 */ /* 0x000fce0008000f00 */
.L_x_176:
[----:B-1----:R1:W2:Y:S02]  /*90c0*/  SYNCS.PHASECHK.TRANS64.TRYWAIT P0, [R0+URZ], R3 ;  /* 0x00000003000075a7 */ /* 0x0022a400080011ff */
[----:B--2---:R-:W-:Y:S05]  /*90d0*/  @!P0 NANOSLEEP.SYNCS 0x989680 ;  /* 0x009896800000895d */ /* 0x004fea0003900000 */
[----:B------:R-:W2:Y:S02]  /*90e0*/  @!P0 SYNCS.PHASECHK.TRANS64 P0, [R0+URZ], R3 ;  /* 0x00000003000085a7 */ /* 0x000ea400080010ff */
[----:B--2---:R-:W-:Y:S05]  /*90f0*/  @!P0 BRA `(.L_x_176) ;  /* 0xfffffffc00f08947 */ /* 0x004fea000383ffff */
[----:B------:R-:W-:Y:S05]  /*9100*/  BRA `(.L_x_177) ;  /* 0xffffffac00507947 */ /* 0x000fea000383ffff */
.L_x_79:
[----:B------:R-:W-:-:S07]  /*9110*/  MOV R0, UR7 ;  /* 0x0000000700007c02 */ /* 0x000fce0008000f00 */
.L_x_178:
[----:B-1----:R1:W2:Y:S02]  /*9120*/  SYNCS.PHASECHK.TRANS64.TRYWAIT P0, [R0+URZ], R3 ;  /* 0x00000003000075a7 */ /* 0x0022a400080011ff */
[----:B--2---:R-:W-:Y:S05]  /*9130*/  @!P0 NANOSLEEP.SYNCS 0x989680 ;  /* 0x009896800000895d */ /* 0x004fea0003900000 */
[----:B------:R-:W2:Y:S02]  /*9140*/  @!P0 SYNCS.PHASECHK.TRANS64 P0, [R0+URZ], R3 ;  /* 0x00000003000085a7 */ /* 0x000ea400080010ff */
[----:B--2---:R-:W-:Y:S05]  /*9150*/  @!P0 BRA `(.L_x_178) ;  /* 0xfffffffc00f08947 */ /* 0x004fea000383ffff */
[----:B------:R-:W-:Y:S05]  /*9160*/  BRA `(.L_x_179) ;  /* 0xffffffac005c7947 */ /* 0x000fea000383ffff */
.L_x_82:
[----:B------:R-:W-:-:S07]  /*9170*/  MOV R0, UR5 ;  /* 0x0000000500007c02 */ /* 0x000fce0008000f00 */
.L_x_180:
[----:B-1----:R1:W2:Y:S02]  /*9180*/  SYNCS.PHASECHK.TRANS64.TRYWAIT P1, [R0+URZ+0x120], R3 ;  /* 0x00012003000075a7 */ /* 0x0022a400080211ff */
[----:B--2---:R-:W-:Y:S05]  /*9190*/  @!P1 NANOSLEEP.SYNCS 0x989680 ;  /* 0x009896800000995d */ /* 0x004fea0003900000 */
[----:B------:R-:W2:Y:S02]  /*91a0*/  @!P1 SYNCS.PHASECHK.TRANS64 P1, [R0+URZ+0x120], R3 ;  /* 0x00012003000095a7 */ /* 0x000ea400080210ff */
[----:B--2---:R-:W-:Y:S05]  /*91b0*/  @!P1 BRA `(.L_x_180) ;  /* 0xfffffffc00f09947 */ /* 0x004fea000383ffff */
[----:B------:R-:W-:Y:S05]  /*91c0*/  BRA `(.L_x_181) ;  /* 0xffffffac00a87947 */ /* 0x000fea000383ffff */
.L_x_87:
[----:B--2---:R2:W3:Y:S02]  /*91d0*/  SYNCS.PHASECHK.TRANS64.TRYWAIT P0, [R0+URZ+0xa0], R3 ;  /* 0x0000a003000075a7 */ /* 0x0044e400080011ff */
[----:B---3--:R-:W-:Y:S05]  /*91e0*/  @!P0 NANOSLEEP.SYNCS 0x989680 ;  /* 0x009896800000895d */ /* 0x008fea0003900000 */
[----:B------:R-:W3:Y:S02]  /*91f0*/  @!P0 SYNCS.PHASECHK.TRANS64 P0, [R0+URZ+0xa0], R3 ;  /* 0x0000a003000085a7 */ /* 0x000ee400080010ff */
[----:B---3--:R-:W-:Y:S05]  /*9200*/  @!P0 BRA `(.L_x_87) ;  /* 0xfffffffc00f08947 */ /* 0x008fea000383ffff */
[----:B------:R-:W-:Y:S05]  /*9210*/  BRA `(.L_x_182) ;  /* 0xffffffb000a87947 */ /* 0x000fea000383ffff */
.L_x_90:
[----:B------:R-:W-:Y:S07]  /*9220*/  MOV R0, UR5 ;  /* 0x0000000500007c02 */ /* 0x000fee0008000f00 */
.L_x_183:
[----:B--2---:R2:W3:Y:S02]  /*9230*/  SYNCS.PHASECHK.TRANS64.TRYWAIT P0, [R0+URZ+0x98], R3 ;  /* 0x00009803000075a7 */ /* 0x0044e400080011ff */
[----:B---3--:R-:W-:Y:S05]  /*9240*/  @!P0 NANOSLEEP.SYNCS 0x989680 ;  /* 0x009896800000895d */ /* 0x008fea0003900000 */
[----:B------:R-:W3:Y:S02]  /*9250*/  @!P0 SYNCS.PHASECHK.TRANS64 P0, [R0+URZ+0x98], R3 ;  /* 0x00009803000085a7 */ /* 0x000ee400080010ff */
[----:B---3--:R-:W-:Y:S05]  /*9260*/  @!P0 BRA `(.L_x_183) ;  /* 0xfffffffc00f08947 */ /* 0x008fea000383ffff */
[----:B------:R-:W-:Y:S05]  /*9270*/  BRA `(.L_x_89) ;  /* 0xffffffb400887947 */ /* 0x000fea000383ffff */
.L_x_93:
[----:B------:R-:W-:Y:S07]  /*9280*/  MOV R3, UR5 ;  /* 0x0000000500037c02 */ /* 0x000fee0008000f00 */
.L_x_184:
[----:B-1----:R1:W2:Y:S02]  /*9290*/  SYNCS.PHASECHK.TRANS64.TRYWAIT P0, [R3+URZ+0x70], R12 ;  /* 0x0000700c030075a7 */ /* 0x0022a400080011ff */
[----:B--2---:R-:W-:Y:S05]  /*92a0*/  @!P0 NANOSLEEP.SYNCS 0x989680 ;  /* 0x009896800000895d */ /* 0x004fea0003900000 */
[----:B------:R-:W2:Y:S02]  /*92b0*/  @!P0 SYNCS.PHASECHK.TRANS64 P0, [R3+URZ+0x70], R12 ;  /* 0x0000700c030085a7 */ /* 0x000ea400080010ff */
[----:B--2---:R-:W-:Y:S05]  /*92c0*/  @!P0 BRA `(.L_x_184) ;  /* 0xfffffffc00f08947 */ /* 0x004fea000383ffff */
[----:B------:R-:W-:Y:S05]  /*92d0*/  BRA `(.L_x_185) ;  /* 0xffffffb800047947 */ /* 0x000fea000383ffff */
.L_x_94:
[----:B-1----:R-:W-:Y:S07]  /*92e0*/  MOV R3, UR5 ;  /* 0x0000000500037c02 */ /* 0x002fee0008000f00 */
.L_x_186:
[----:B-1----:R1:W2:Y:S02]  /*92f0*/  SYNCS.PHASECHK.TRANS64.TRYWAIT P0, [R3+URZ+0x78], R12 ;  /* 0x0000780c030075a7 */ /* 0x0022a400080011ff */
[----:B--2---:R-:W-:Y:S05]  /*9300*/  @!P0 NANOSLEEP.SYNCS 0x989680 ;  /* 0x009896800000895d */ /* 0x004fea0003900000 */
[----:B------:R-:W2:Y:S02]  /*9310*/  @!P0 SYNCS.PHASECHK.TRANS64 P0, [R3+URZ+0x78], R12 ;  /* 0x0000780c030085a7 */ /* 0x000ea400080010ff */
[----:B--2---:R-:W-:Y:S05]  /*9320*/  @!P0 BRA `(.L_x_186) ;  /* 0xfffffffc00f08947 */ /* 0x004fea000383ffff */
[----:B------:R-:W-:Y:S05]  /*9330*/  BRA `(.L_x_187) ;  /* 0xffffffb800607947 */ /* 0x000fea000383ffff */
.L_x_95:
[----:B-1----:R-:W-:Y:S07]  /*9340*/  MOV R3, UR5 ;  /* 0x0000000500037c02 */ /* 0x002fee0008000f00 */
.L_x_188:
[----:B-1----:R1:W2:Y:S02]  /*9350*/  SYNCS.PHASECHK.TRANS64.TRYWAIT P0, [R3+URZ+0x80], R12 ;  /* 0x0000800c030075a7 */ /* 0x0022a400080011ff */
[----:B--2---:R-:W-:Y:S05]  /*9360*/  @!P0 NANOSLEEP.SYNCS 0x989680 ;  /* 0x009896800000895d */ /* 0x004fea0003900000 */
[----:B------:R-:W2:Y:S02]  /*9370*/  @!P0 SYNCS.PHASECHK.TRANS64 P0, [R3+URZ+0x80], R12 ;  /* 0x0000800c030085a7 */ /* 0x000ea400080010ff */
[----:B--2---:R-:W-:Y:S05]  /*9380*/  @!P0 BRA `(.L_x_188) ;  /* 0xfffffffc00f08947 */ /* 0x004fea000383ffff */
[----:B------:R-:W-:Y:S05]  /*9390*/  BRA `(.L_x_189) ;  /* 0xffffffb800bc7947 */ /* 0x000fea000383ffff */
.L_x_96:
[----:B------:R-:W-:Y:S07]  /*93a0*/  MOV R3, UR5 ;  /* 0x0000000500037c02 */ /* 0x000fee0008000f00 */
.L_x_190:
[----:B-1----:R1:W2:Y:S02]  /*93b0*/  SYNCS.PHASECHK.TRANS64.TRYWAIT P0, [R3+URZ+0x88], R12 ;  /* 0x0000880c030075a7 */ /* 0x0022a400080011ff */
[----:B--2---:R-:W-:Y:S05]  /*93c0*/  @!P0 NANOSLEEP.SYNCS 0x989680 ;  /* 0x009896800000895d */ /* 0x004fea0003900000 */
[----:B------:R-:W2:Y:S02]  /*93d0*/  @!P0 SYNCS.PHASECHK.TRANS64 P0, [R3+URZ+0x88], R12 ;  /* 0x0000880c030085a7 */ /* 0x000ea400080010ff */
[----:B--2---:R-:W-:Y:S05]  /*93e0*/  @!P0 BRA `(.L_x_190) ;  /* 0xfffffffc00f08947 */ /* 0x004fea000383ffff */
[----:B------:R-:W-:Y:S05]  /*93f0*/  BRA `(.L_x_191) ;  /* 0xffffffbc005c7947 */ /* 0x000fea000383ffff */
.L_x_98:
[----:B------:R-:W-:-:S07]  /*9400*/  MOV R0, UR5 ;  /* 0x0000000500007c02 */ /* 0x000fce0008000f00 */
.L_x_192:
[----:B-1----:R1:W3:Y:S02]  /*9410*/  SYNCS.PHASECHK.TRANS64.TRYWAIT P0, [R0+URZ+0x70], R3 ;  /* 0x00007003000075a7 */ /* 0x0022e400080011ff */
[----:B---3--:R-:W-:Y:S05]  /*9420*/  @!P0 NANOSLEEP.SYNCS 0x989680 ;  /* 0x009896800000895d */ /* 0x008fea0003900000 */
[----:B------:R-:W3:Y:S02]  /*9430*/  @!P0 SYNCS.PHASECHK.TRANS64 P0, [R0+URZ+0x70], R3 ;  /* 0x00007003000085a7 */ /* 0x000ee400080010ff */
[----:B---3--:R-:W-:Y:S05]  /*9440*/  @!P0 BRA `(.L_x_192) ;  /* 0xfffffffc00f08947 */ /* 0x008fea000383ffff */
[----:B------:R-:W-:Y:S05]  /*9450*/  BRA `(.L_x_193) ;  /* 0xffffffbc00e47947 */ /* 0x000fea000383ffff */
.L_x_99:
[----:B-1----:R-:W-:-:S07]  /*9460*/  MOV R0, UR5 ;  /* 0x0000000500007c02 */ /* 0x002fce0008000f00 */
.L_x_194:
[----:B-1----:R1:W3:Y:S02]  /*9470*/  SYNCS.PHASECHK.TRANS64.TRYWAIT P0, [R0+URZ+0x78], R3 ;  /* 0x00007803000075a7 */ /* 0x0022e400080011ff */
[----:B---3--:R-:W-:Y:S05]  /*9480*/  @!P0 NANOSLEEP.SYNCS 0x989680 ;  /* 0x009896800000895d */ /* 0x008fea0003900000 */
[----:B------:R-:W3:Y:S02]  /*9490*/  @!P0 SYNCS.PHASECHK.TRANS64 P0, [R0+URZ+0x78], R3 ;  /* 0x00007803000085a7 */ /* 0x000ee400080010ff */
[----:B---3--:R-:W-:Y:S05]  /*94a0*/  @!P0 BRA `(.L_x_194) ;  /* 0xfffffffc00f08947 */ /* 0x008fea000383ffff */
[----:B------:R-:W-:Y:S05]  /*94b0*/  BRA `(.L_x_195) ;  /* 0xffffffbc00d47947 */ /* 0x000fea000383ffff */
.L_x_100:
[----:B-1----:R-:W-:-:S07]  /*94c0*/  MOV R0, UR5 ;  /* 0x0000000500007c02 */ /* 0x002fce0008000f00 */
.L_x_196:
[----:B-1----:R1:W3:Y:S02]  /*94d0*/  SYNCS.PHASECHK.TRANS64.TRYWAIT P0, [R0+URZ+0x80], R3 ;  /* 0x00008003000075a7 */ /* 0x0022e400080011ff */
[----:B---3--:R-:W-:Y:S05]  /*94e0*/  @!P0 NANOSLEEP.SYNCS 0x989680 ;  /* 0x009896800000895d */ /* 0x008fea0003900000 */
[----:B------:R-:W3:Y:S02]  /*94f0*/  @!P0 SYNCS.PHASECHK.TRANS64 P0, [R0+URZ+0x80], R3 ;  /* 0x00008003000085a7 */ /* 0x000ee400080010ff */
[----:B---3--:R-:W-:Y:S05]  /*9500*/  @!P0 BRA `(.L_x_196) ;  /* 0xfffffffc00f08947 */ /* 0x008fea000383ffff */
[----:B------:R-:W-:Y:S05]  /*9510*/  BRA `(.L_x_197) ;  /* 0xffffffbc00c47947 */ /* 0x000fea000383ffff */
.L_x_102:
[----:B--2---:R2:W3:Y:S02]  /*9520*/  SYNCS.PHASECHK.TRANS64.TRYWAIT P0, [R0+URZ+0xa0], R3 ;  /* 0x0000a003000075a7 */ /* 0x0044e400080011ff */
[----:B---3--:R-:W-:Y:S05]  /*9530*/  @!P0 NANOSLEEP.SYNCS 0x989680 ;  /* 0x009896800000895d */ /* 0x008fea0003900000 */
[----:B------:R-:W3:Y:S02]  /*9540*/  @!P0 SYNCS.PHASECHK.TRANS64 P0, [R0+URZ+0xa0], R3 ;  /* 0x0000a003000085a7 */ /* 0x000ee400080010ff */
[----:B---3--:R-:W-:Y:S05]  /*9550*/  @!P0 BRA `(.L_x_102) ;  /* 0xfffffffc00f08947 */ /* 0x008fea000383ffff */
[----:B------:R-:W-:Y:S05]  /*9560*/  BRA `(.L_x_198) ;  /* 0xffffffc000947947 */ /* 0x000fea000383ffff */
.L_x_113:
[----:B-1----:R-:W-:Y:S04]  /*9570*/  MOV R0, UR48 ;  /* 0x0000003000007c02 */ /* 0x002fe80008000f00 */
[----:B------:R1:W3:Y:S03]  /*9580*/  SYNCS.PHASECHK.TRANS64.TRYWAIT P1, [R0+URZ+0x50], R5 ;  /* 0x00005005000075a7 */ /* 0x0002e600080211ff */
[----:B---3--:R-:W-:Y:S05]  /*9590*/  @!P1 NANOSLEEP.SYNCS 0x989680 ;  /* 0x009896800000995d */ /* 0x008fea0003900000 */
[----:B------:R-:W3:Y:S02]  /*95a0*/  @!P1 SYNCS.PHASECHK.TRANS64 P1, [R0+URZ+0x50], R5 ;  /* 0x00005005000095a7 */ /* 0x000ee400080210ff */
[----:B---3--:R-:W-:Y:S05]  /*95b0*/  @!P1 BRA `(.L_x_113) ;  /* 0xfffffffc00ec9947 */ /* 0x008fea000383ffff */
[----:B------:R-:W-:Y:S05]  /*95c0*/  BRA `(.L_x_112) ;  /* 0xffffffcc009c7947 */ /* 0x000fea000383ffff */
.L_x_115:
[----:B-1----:R1:W4:Y:S02]  /*95d0*/  SYNCS.PHASECHK.TRANS64.TRYWAIT P0, [R74+URZ+0xc0], R3 ;  /* 0x0000c0034a0075a7 */ /* 0x00232400080011ff */
[----:B----4-:R-:W-:Y:S05]  /*95e0*/  @!P0 NANOSLEEP.SYNCS 0x989680 ;  /* 0x009896800000895d */ /* 0x010fea0003900000 */
[----:B------:R-:W4:Y:S02]  /*95f0*/  @!P0 SYNCS.PHASECHK.TRANS64 P0, [R74+URZ+0xc0], R3 ;  /* 0x0000c0034a0085a7 */ /* 0x000f2400080010ff */
[----:B----4-:R-:W-:Y:S05]  /*9600*/  @!P0 BRA `(.L_x_115) ;  /* 0xfffffffc00f08947 */ /* 0x010fea000383ffff */
[----:B------:R-:W-:Y:S05]  /*9610*/  BRA `(.L_x_114) ;  /* 0xffffffcc00bc7947 */ /* 0x000fea000383ffff */
.L_x_124:
[----:B--2---:R2:W3:Y:S02]  /*9620*/  SYNCS.PHASECHK.TRANS64.TRYWAIT P0, [R3+URZ+0x50], R0 ;  /* 0x00005000030075a7 */ /* 0x0044e400080011ff */
[----:B---3--:R-:W-:Y:S05]  /*9630*/  @!P0 NANOSLEEP.SYNCS 0x989680 ;  /* 0x009896800000895d */ /* 0x008fea0003900000 */
[----:B------:R-:W3:Y:S02]  /*9640*/  @!P0 SYNCS.PHASECHK.TRANS64 P0, [R3+URZ+0x50], R0 ;  /* 0x00005000030085a7 */ /* 0x000ee400080010ff */
[----:B---3--:R-:W-:Y:S05]  /*9650*/  @!P0 BRA `(.L_x_124) ;  /* 0xfffffffc00f08947 */ /* 0x008fea000383ffff */
[----:B------:R-:W-:Y:S05]  /*9660*/  BRA `(.L_x_123) ;  /* 0xffffffd400c87947 */ /* 0x000fea000383ffff */
.L_x_132:
[----:B--2---:R2:W3:Y:S02]  /*9670*/  SYNCS.PHASECHK.TRANS64.TRYWAIT P0, [R83+URZ+0x50], R4 ;  /* 0x00005004530075a7 */ /* 0x0044e400080011ff */
[----:B---3--:R-:W-:Y:S05]  /*9680*/  @!P0 NANOSLEEP.SYNCS 0x989680 ;  /* 0x009896800000895d */ /* 0x008fea0003900000 */
[----:B------:R-:W3:Y:S02]  /*9690*/  @!P0 SYNCS.PHASECHK.TRANS64 P0, [R83+URZ+0x50], R4 ;  /* 0x00005004530085a7 */ /* 0x000ee400080010ff */
[----:B---3--:R-:W-:Y:S05]  /*96a0*/  @!P0 BRA `(.L_x_132) ;  /* 0xfffffffc00f08947 */ /* 0x008fea000383ffff */
[----:B------:R-:W-:Y:S05]  /*96b0*/  BRA `(.L_x_131) ;  /* 0xffffffdc00e47947 */ /* 0x000fea000383ffff */
.L_x_140:
[----:B--2---:R2:W3:Y:S02]  /*96c0*/  SYNCS.PHASECHK.TRANS64.TRYWAIT P0, [R88+URZ+0x50], R3 ;  /* 0x00005003580075a7 */ /* 0x0044e400080011ff */
[----:B---3--:R-:W-:Y:S05]  /*96d0*/  @!P0 NANOSLEEP.SYNCS 0x989680 ;  /* 0x009896800000895d */ /* 0x008fea0003900000 */
[----:B------:R-:W3:Y:S02]  /*96e0*/  @!P0 SYNCS.PHASECHK.TRANS64 P0, [R88+URZ+0x50], R3 ;  /* 0x00005003580085a7 */ /* 0x000ee400080010ff */
[----:B---3--:R-:W-:Y:S05]  /*96f0*/  @!P0 BRA `(.L_x_140) ;  /* 0xfffffffc00f08947 */ /* 0x008fea000383ffff */
[----:B------:R-:W-:Y:S05]  /*9700*/  BRA `(.L_x_139) ;  /* 0xffffffe800007947 */ /* 0x000fea000383ffff */
        .weak           $__internal_0_$__cuda_sm10x_tcgen05_guardrail_trap_col_being_dealloced_not_returned_by_alloc
        .type           $__internal_0_$__cuda_sm10x_tcgen05_guardrail_trap_col_being_dealloced_not_returned_by_alloc,@function
        .size           $__internal_0_$__cuda_sm10x_tcgen05_guardrail_trap_col_being_dealloced_not_returned_by_alloc,($__internal_1_$__cuda_sm10x_tcgen05_guardrail_trap_phase_invalid_during_alloc - $__internal_0_$__cuda_sm10x_tcgen05_guardrail_trap_col_being_dealloced_not_returned_by_alloc)
$__internal_0_$__cuda_sm10x_tcgen05_guardrail_trap_col_being_dealloced_not_returned_by_alloc:
[----:B------:R-:W-:Y:S05]  /*9710*/  BPT.TRAP 0x1 ;  /* 0x000000040000795c */ /* 0x000fea0000300000 */
[----:B------:R-:W-:-:S04]  /*9720*/  HFMA2 R3, -RZ, RZ, 0, 0 ;  /* 0x00000000ff037431 */ /* 0x000fc800000001ff */
[----:B------:R-:W-:Y:S05]  /*9730*/  RET.REL.NODEC R2 `(_ZN7cutlass13device_kernelINS_4gemm6kernel13GemmUniversalIN4cute5tupleIJiiiiEEENS1_10collective13CollectiveMmaINS1_35MainloopSm100TmaUmmaWarpSpecializedILi5ELi2ELi4ENS5_IJNS4_1CILi2EEESB_NSA_ILi1EEEEEEEENS5_IJNSA_ILi128EEESF_NSA_ILi64EEEEEENS_6half_tENS5_IJSC_llEEESI_SJ_NS4_8TiledMMAINS4_8MMA_AtomIJNS4_26SM100_MMA_F16BF16_2x1SM_SSISI_SI_fLi128ELi128ELNS4_4UMMA5MajorE1ELSO_1ELNSN_7ScaleInE0ELSP_0EEEEEENS4_6LayoutINS5_IJSC_SC_SC_EEENS5_IJNSA_ILi0EEESU_SU_EEEEENS5_IJNS4_10UnderscoreESX_SX_EEEEENS4_28SM100_TMA_2SM_LOAD_MULTICASTENS4_14ComposedLayoutINS4_7SwizzleILi3ELi4ELi3EEENS4_18smem_ptr_flag_bitsILi16EEENSS_INS5_IJSG_NSA_ILi8EEEEEENS5_IJSC_SG_EEEEEEEvNS4_8identityENS4_18SM100_TMA_2SM_LOADES1A_vS1B_EENS_8epilogue10collective18CollectiveEpilogueINS1E_23Sm100TmaWarpSpecializedILi4ELi2ELi16ELb1ELb0EEEJNS5_IJSG_SF_SG_EEENS5_IJNSS_ISG_SC_EENSS_INS5_IJNSA_ILi16EEESB_EEES18_EEEEESI_NS5_IJlSC_lEEESI_S1P_NS1E_6fusion15FusionCallbacksIS1I_NS1Q_17LinearCombinationISI_fSI_fLNS_15FloatRoundStyleE2EEES1J_S1O_JEEENS4_5SM1004TMEM4LOAD26SM100_TMEM_LOAD_32dp32b16xENS4_13SM90_TMA_LOADENS11_INS12_ILi1ELi4ELi3EEES15_NSS_INS5_IJS16_S1L_EEENS5_IJS1L_SC_EEEEEEENS4_39AutoVectorizingCopyWithAssumedAlignmentILi128EEENS4_14SM90_TMA_STOREES25_S27_S27_EEEvvEEEEvNT_6ParamsE) ;  /* 0xffffff6802307950 */ /* 0x000fea0003c3ffff */
        .weak           $__internal_1_$__cuda_sm10x_tcgen05_guardrail_trap_phase_invalid_during_alloc
        .type           $__internal_1_$__cuda_sm10x_tcgen05_guardrail_trap_phase_invalid_during_alloc,@function
        .size           $__internal_1_$__cuda_sm10x_tcgen05_guardrail_trap_phase_invalid_during_alloc,($__internal_2_$__cuda_sm10x_tcgen05_guardrail_trap_unallocated_columns_being_dealloced - $__internal_1_$__cuda_sm10x_tcgen05_guardrail_trap_phase_invalid_during_alloc)
$__internal_1_$__cuda_sm10x_tcgen05_guardrail_trap_phase_invalid_during_alloc:
[----:B------:R-:W-:Y:S05]  /*9740*/  BPT.TRAP 0x1 ;  /* 0x000000040000795c */ /* 0x000fea0000300000 */
[----:B------:R-:W-:-:S04]  /*9750*/  MOV R3, 0x0 ;  /* 0x0000000000037802 */ /* 0x000fc80000000f00 */
[----:B------:R-:W-:Y:S05]  /*9760*/  RET.REL.NODEC R2 `(_ZN7cutlass13device_kernelINS_4gemm6kernel13GemmUniversalIN4cute5tupleIJiiiiEEENS1_10collective13CollectiveMmaINS1_35MainloopSm100TmaUmmaWarpSpecializedILi5ELi2ELi4ENS5_IJNS4_1CILi2EEESB_NSA_ILi1EEEEEEEENS5_IJNSA_ILi128EEESF_NSA_ILi64EEEEEENS_6half_tENS5_IJSC_llEEESI_SJ_NS4_8TiledMMAINS4_8MMA_AtomIJNS4_26SM100_MMA_F16BF16_2x1SM_SSISI_SI_fLi128ELi128ELNS4_4UMMA5MajorE1ELSO_1ELNSN_7ScaleInE0ELSP_0EEEEEENS4_6LayoutINS5_IJSC_SC_SC_EEENS5_IJNSA_ILi0EEESU_SU_EEEEENS5_IJNS4_10UnderscoreESX_SX_EEEEENS4_28SM100_TMA_2SM_LOAD_MULTICASTENS4_14ComposedLayoutINS4_7SwizzleILi3ELi4ELi3EEENS4_18smem_ptr_flag_bitsILi16EEENSS_INS5_IJSG_NSA_ILi8EEEEEENS5_IJSC_SG_EEEEEEEvNS4_8identityENS4_18SM100_TMA_2SM_LOADES1A_vS1B_EENS_8epilogue10collective18CollectiveEpilogueINS1E_23Sm100TmaWarpSpecializedILi4ELi2ELi16ELb1ELb0EEEJNS5_IJSG_SF_SG_EEENS5_IJNSS_ISG_SC_EENSS_INS5_IJNSA_ILi16EEESB_EEES18_EEEEESI_NS5_IJlSC_lEEESI_S1P_NS1E_6fusion15FusionCallbacksIS1I_NS1Q_17LinearCombinationISI_fSI_fLNS_15FloatRoundStyleE2EEES1J_S1O_JEEENS4_5SM1004TMEM4LOAD26SM100_TMEM_LOAD_32dp32b16xENS4_13SM90_TMA_LOADENS11_INS12_ILi1ELi4ELi3EEES15_NSS_INS5_IJS16_S1L_EEENS5_IJS1L_SC_EEEEEEENS4_39AutoVectorizingCopyWithAssumedAlignmentILi128EEENS4_14SM90_TMA_STOREES25_S27_S27_EEEvvEEEEvNT_6ParamsE) ;  /* 0xffffff6802247950 */ /* 0x000fea0003c3ffff */
        .weak           $__internal_2_$__cuda_sm10x_tcgen05_guardrail_trap_unallocated_columns_being_dealloced
        .type           $__internal_2_$__cuda_sm10x_tcgen05_guardrail_trap_unallocated_columns_being_dealloced,@function
        .size           $__internal_2_$__cuda_sm10x_tcgen05_guardrail_trap_unallocated_columns_being_dealloced,(.L_x_200 - $__internal_2_$__cuda_sm10x_tcgen05_guardrail_trap_unallocated_columns_being_dealloced)
$__internal_2_$__cuda_sm10x_tcgen05_guardrail_trap_unallocated_columns_being_dealloced:
[----:B------:R-:W-:Y:S05]  /*9770*/  BPT.TRAP 0x1 ;  /* 0x000000040000795c */ /* 0x000fea0000300000 */
[----:B------:R-:W-:-:S04]  /*9780*/  HFMA2 R3, -RZ, RZ, 0, 0 ;  /* 0x00000000ff037431 */ /* 0x000fc800000001ff */
[----:B------:R-:W-:Y:S05]  /*9790*/  RET.REL.NODEC R2 `(_ZN7cutlass13device_kernelINS_4gemm6kernel13GemmUniversalIN4cute5tupleIJiiiiEEENS1_10collective13CollectiveMmaINS1_35MainloopSm100TmaUmmaWarpSpecializedILi5ELi2ELi4ENS5_IJNS4_1CILi2EEESB_NSA_ILi1EEEEEEEENS5_IJNSA_ILi128EEESF_NSA_ILi64EEEEEENS_6half_tENS5_IJSC_llEEESI_SJ_NS4_8TiledMMAINS4_8MMA_AtomIJNS4_26SM100_MMA_F16BF16_2x1SM_SSISI_SI_fLi128ELi128ELNS4_4UMMA5MajorE1ELSO_1ELNSN_7ScaleInE0ELSP_0EEEEEENS4_6LayoutINS5_IJSC_SC_SC_EEENS5_IJNSA_ILi0EEESU_SU_EEEEENS5_IJNS4_10UnderscoreESX_SX_EEEEENS4_28SM100_TMA_2SM_LOAD_MULTICASTENS4_14ComposedLayoutINS4_7SwizzleILi3ELi4ELi3EEENS4_18smem_ptr_flag_bitsILi16EEENSS_INS5_IJSG_NSA_ILi8EEEEEENS5_IJSC_SG_EEEEEEEvNS4_8identityENS4_18SM100_TMA_2SM_LOADES1A_vS1B_EENS_8epilogue10collective18CollectiveEpilogueINS1E_23Sm100TmaWarpSpecializedILi4ELi2ELi16ELb1ELb0EEEJNS5_IJSG_SF_SG_EEENS5_IJNSS_ISG_SC_EENSS_INS5_IJNSA_ILi16EEESB_EEES18_EEEEESI_NS5_IJlSC_lEEESI_S1P_NS1E_6fusion15FusionCallbacksIS1I_NS1Q_17LinearCombinationISI_fSI_fLNS_15FloatRoundStyleE2EEES1J_S1O_JEEENS4_5SM1004TMEM4LOAD26SM100_TMEM_LOAD_32dp32b16xENS4_13SM90_TMA_LOADENS11_INS12_ILi1ELi4ELi3EEES15_NSS_INS5_IJS16_S1L_EEENS5_IJS1L_SC_EEEEEEENS4_39AutoVectorizingCopyWithAssumedAlignmentILi128EEENS4_14SM90_TMA_STOREES25_S27_S27_EEEvvEEEEvNT_6ParamsE) ;  /* 0xffffff6802187950 */ /* 0x000fea0003c3ffff */
.L_x_199:
[----:B------:R-:W-:-:S00]  /*97a0*/  BRA `(.L_x_199) ;  /* 0xfffffffc00fc7947 */ /* 0x000fc0000383ffff */
[----:B------:R-:W-:-:S00]  /*97b0*/  NOP ;  /* 0x0000000000007918 */ /* 0x000fc00000000000 */
        /* <DEDUP_REMOVED lines=12> */
.L_x_200:


//--------------------- .nv.global.init           --------------------------
	.section	.nv.global.init,"aw",@progbits
.nv.global.init:
	.type		$str$27,@object
	.size		$str$27,($str$28 - $str$27)
$str$27:
        /*0000*/ 	.byte	0x28, 0x61, 0x64, 0x64, 0x72, 0x65, 0x73, 0x73, 0x20, 0x26, 0x20, 0x6d, 0x61, 0x73, 0x6b, 0x29
        /*0010*/ 	.byte	0x20, 0x3d, 0x3d, 0x20, 0x30, 0x00
	.type		$str$28,@object
	.size		$str$28,($str$26 - $str$28)
$str$28:
        /*0016*/ 	.byte	0x2f, 0x74, 0x6d, 0x70, 0x2f, 0x63, 0x75, 0x74, 0x6c, 0x61, 0x73, 0x73, 0x5f, 0x73, 0x77, 0x65
        /*0026*/ 	.byte	0x65, 0x70, 0x5f, 0x73, 0x72, 0x63, 0x2f, 0x69, 0x6e, 0x63, 0x6c, 0x75, 0x64, 0x65, 0x2f, 0x63
        /*0036*/ 	.byte	0x75, 0x74, 0x65, 0x2f, 0x70, 0x6f, 0x69, 0x6e, 0x74, 0x65, 0x72, 0x5f, 0x66, 0x6c, 0x61, 0x67
        /*0046*/ 	.byte	0x67, 0x65, 0x64, 0x2e, 0x68, 0x70, 0x70, 0x00
	.type		$str$26,@object
	.size		$str$26,($str$25 - $str$26)
$str$26:
        /*004e*/ 	.byte	0x2f, 0x74, 0x6d, 0x70, 0x2f, 0x63, 0x75, 0x74, 0x6c, 0x61, 0x73, 0x73, 0x5f, 0x73, 0x77, 0x65
        /*005e*/ 	.byte	0x65, 0x70, 0x5f, 0x73, 0x72, 0x63, 0x2f, 0x69, 0x6e, 0x63, 0x6c, 0x75, 0x64, 0x65, 0x2f, 0x63
        /*006e*/ 	.byte	0x75, 0x74, 0x65, 0x2f, 0x61, 0x74, 0x6f, 0x6d, 0x2f, 0x63, 0x6f, 0x70, 0x79, 0x5f, 0x74, 0x72
        /*007e*/ 	.byte	0x61, 0x69, 0x74, 0x73, 0x5f, 0x73, 0x6d, 0x31, 0x30, 0x30, 0x2e, 0x68, 0x70, 0x70, 0x00
	.type		$str$25,@object
	.size		$str$25,(__unnamed_1 - $str$25)
$str$25:
        /*008d*/ 	.byte	0x28, 0x28, 0x75, 0x69, 0x6e, 0x74, 0x33, 0x32, 0x5f, 0x74, 0x28, 0x74, 0x68, 0x72, 0x65, 0x61
        /*009d*/ 	.byte	0x64, 0x49, 0x64, 0x78, 0x2e, 0x78, 0x29, 0x20, 0x2f, 0x20, 0x33, 0x32, 0x29, 0x20, 0x25, 0x20
        /*00ad*/ 	.byte	0x34, 0x29, 0x20, 0x3d, 0x3d, 0x20, 0x28, 0x28, 0x28, 0x74, 0x6d, 0x65, 0x6d, 0x5f, 0x61, 0x64
        /*00bd*/ 	.byte	0x64, 0x72, 0x20, 0x3e, 0x3e, 0x20, 0x31, 0x36, 0x29, 0x20, 0x2f, 0x20, 0x33, 0x32, 0x29, 0x20
        /*00cd*/ 	.byte	0x25, 0x20, 0x34, 0x29, 0x00
	.type		__unnamed_1,@object
	.size		__unnamed_1,(__unnamed_2 - __unnamed_1)
__unnamed_1:
        /*00d2*/ 	.byte	0x61, 0x75, 0x74, 0x6f, 0x20, 0x63, 0x75, 0x74, 0x65, 0x3a, 0x3a, 0x61, 0x73, 0x5f, 0x70, 0x6f
        /* <DEDUP_REMOVED lines=24> */
        /*0262*/ 	.byte	0x34, 0x38, 0x3e, 0x3e, 0x3e, 0x3e, 0x5d, 0x00
	.type		__unnamed_2,@object
	.size		__unnamed_2,(.L_2 - __unnamed_2)
__unnamed_2:
        /* <DEDUP_REMOVED lines=40> */
        /*04ea*/ 	.byte	0x3a, 0x3a, 0x43, 0x3c, 0x30, 0x3e, 0x3e, 0x3e, 0x3e, 0x5d, 0x00
.L_2:


//--------------------- .nv.shared._ZN7cutlass13device_kernelINS_4gemm6kernel13GemmUniversalIN4cute5tupleIJiiiiEEENS1_10collective13CollectiveMmaINS1_35MainloopSm100TmaUmmaWarpSpecializedILi5ELi2ELi4ENS5_IJNS4_1CILi2EEESB_NSA_ILi1EEEEEEEENS5_IJNSA_ILi128EEESF_NSA_ILi64EEEEEENS_6half_tENS5_IJSC_llEEESI_SJ_NS4_8TiledMMAINS4_8MMA_AtomIJNS4_26SM100_MMA_F16BF16_2x1SM_SSISI_SI_fLi128ELi128ELNS4_4UMMA5MajorE1ELSO_1ELNSN_7ScaleInE0ELSP_0EEEEEENS4_6LayoutINS5_IJSC_SC_SC_EEENS5_IJNSA_ILi0EEESU_SU_EEEEENS5_IJNS4_10UnderscoreESX_SX_EEEEENS4_28SM100_TMA_2SM_LOAD_MULTICASTENS4_14ComposedLayoutINS4_7SwizzleILi3ELi4ELi3EEENS4_18smem_ptr_flag_bitsILi16EEENSS_INS5_IJSG_NSA_ILi8EEEEEENS5_IJSC_SG_EEEEEEEvNS4_8identityENS4_18SM100_TMA_2SM_LOADES1A_vS1B_EENS_8epilogue10collective18CollectiveEpilogueINS1E_23Sm100TmaWarpSpecializedILi4ELi2ELi16ELb1ELb0EEEJNS5_IJSG_SF_SG_EEENS5_IJNSS_ISG_SC_EENSS_INS5_IJNSA_ILi16EEESB_EEES18_EEEEESI_NS5_IJlSC_lEEESI_S1P_NS1E_6fusion15FusionCallbacksIS1I_NS1Q_17LinearCombinationISI_fSI_fLNS_15FloatRoundStyleE2EEES1J_S1O_JEEENS4_5SM1004TMEM4LOAD26SM100_TMEM_LOAD_32dp32b16xENS4_13SM90_TMA_LOADENS11_INS12_ILi1ELi4ELi3EEES15_NSS_INS5_IJS16_S1L_EEENS5_IJS1L_SC_EEEEEEENS4_39AutoVectorizingCopyWithAssumedAlignmentILi128EEENS4_14SM90_TMA_STOREES25_S27_S27_EEEvvEEEEvNT_6ParamsE --------------------------
	.section	.nv.shared._ZN7cutlass13device_kernelINS_4gemm6kernel13GemmUniversalIN4cute5tupleIJiiiiEEENS1_10collective13CollectiveMmaINS1_35MainloopSm100TmaUmmaWarpSpecializedILi5ELi2ELi4ENS5_IJNS4_1CILi2EEESB_NSA_ILi1EEEEEEEENS5_IJNSA_ILi128EEESF_NSA_ILi64EEEEEENS_6half_tENS5_IJSC_llEEESI_SJ_NS4_8TiledMMAINS4_8MMA_AtomIJNS4_26SM100_MMA_F16BF16_2x1SM_SSISI_SI_fLi128ELi128ELNS4_4UMMA5MajorE1ELSO_1ELNSN_7ScaleInE0ELSP_0EEEEEENS4_6LayoutINS5_IJSC_SC_SC_EEENS5_IJNSA_ILi0EEESU_SU_EEEEENS5_IJNS4_10UnderscoreESX_SX_EEEEENS4_28SM100_TMA_2SM_LOAD_MULTICASTENS4_14ComposedLayoutINS4_7SwizzleILi3ELi4ELi3EEENS4_18smem_ptr_flag_bitsILi16EEENSS_INS5_IJSG_NSA_ILi8EEEEEENS5_IJSC_SG_EEEEEEEvNS4_8identityENS4_18SM100_TMA_2SM_LOADES1A_vS1B_EENS_8epilogue10collective18CollectiveEpilogueINS1E_23Sm100TmaWarpSpecializedILi4ELi2ELi16ELb1ELb0EEEJNS5_IJSG_SF_SG_EEENS5_IJNSS_ISG_SC_EENSS_INS5_IJNSA_ILi16EEESB_EEES18_EEEEESI_NS5_IJlSC_lEEESI_S1P_NS1E_6fusion15FusionCallbacksIS1I_NS1Q_17LinearCombinationISI_fSI_fLNS_15FloatRoundStyleE2EEES1J_S1O_JEEENS4_5SM1004TMEM4LOAD26SM100_TMEM_LOAD_32dp32b16xENS4_13SM90_TMA_LOADENS11_INS12_ILi1ELi4ELi3EEES15_NSS_INS5_IJS16_S1L_EEENS5_IJS1L_SC_EEEEEEENS4_39AutoVectorizingCopyWithAssumedAlignmentILi128EEENS4_14SM90_TMA_STOREES25_S27_S27_EEEvvEEEEvNT_6ParamsE,"aw",@nobits
	.sectionflags	@""
	.align	16
	.zero		1024


//--------------------- .nv.shared.reserved.0     --------------------------
	.section	.nv.shared.reserved.0,"aw",@nobits
	.weak		__nv_reservedSMEM_offset_0_alias
	.size		__nv_reservedSMEM_offset_0_alias, 0, 64
	.other		__nv_reservedSMEM_offset_0_alias,@"STO_CUDA_RESERVED_SHARED STV_DEFAULT"
__nv_reservedSMEM_offset_0_alias:
	.zero		0
.nv.shared.reserved.0:
	.zero		64
	.weak		__nv_reservedSMEM_tcgen05_partition
	.type		__nv_reservedSMEM_tcgen05_partition,@object
	.size		__nv_reservedSMEM_tcgen05_partition,(.L_0 - __nv_reservedSMEM_tcgen05_partition)
__nv_reservedSMEM_tcgen05_partition:
	.zero		32
.L_0:


//--------------------- .nv.global                --------------------------
	.section	.nv.global,"aw",@nobits
.nv.global:
	.type		_ZN40_INTERNAL_5d8912e9_4_k_cu_596c9b70_365134cute1_E,@object
	.size		_ZN40_INTERNAL_5d8912e9_4_k_cu_596c9b70_365134cute1_E,(_ZN40_INTERNAL_5d8912e9_4_k_cu_596c9b70_365134cuda3std3__45__cpo6cbeginE - _ZN40_INTERNAL_5d8912e9_4_k_cu_596c9b70_365134cute1_E)
_ZN40_INTERNAL_5d8912e9_4_k_cu_596c9b70_365134cute1_E:
	.zero		1
	.type		_ZN40_INTERNAL_5d8912e9_4_k_cu_596c9b70_365134cuda3std3__45__cpo6cbeginE,@object
	.size		_ZN40_INTERNAL_5d8912e9_4_k_cu_596c9b70_365134cuda3std3__45__cpo6cbeginE,(_ZN40_INTERNAL_5d8912e9_4_k_cu_596c9b70_365134cuda3std3__48in_placeE - _ZN40_INTERNAL_5d8912e9_4_k_cu_596c9b70_365134cuda3std3__45__cpo6cbeginE)
_ZN40_INTERNAL_5d8912e9_4_k_cu_596c9b70_365134cuda3std3__45__cpo6cbeginE:
	.zero		1
	.type		_ZN40_INTERNAL_5d8912e9_4_k_cu_596c9b70_365134cuda3std3__48in_placeE,@object
	.size		_ZN40_INTERNAL_5d8912e9_4_k_cu_596c9b70_365134cuda3std3__48in_placeE,(_ZN40_INTERNAL_5d8912e9_4_k_cu_596c9b70_365134cuda3std6ranges3__45__cpo9iter_moveE - _ZN40_INTERNAL_5d8912e9_4_k_cu_596c9b70_365134cuda3std3__48in_placeE)
_ZN40_INTERNAL_5d8912e9_4_k_cu_596c9b70_365134cuda3std3__48in_placeE:
	.zero		1
	.type		_ZN40_INTERNAL_5d8912e9_4_k_cu_596c9b70_365134cuda3std6ranges3__45__cpo9iter_moveE,@object
	.size		_ZN40_INTERNAL_5d8912e9_4_k_cu_596c9b70_365134cuda3std6ranges3__45__cpo9iter_moveE,(_ZN40_INTERNAL_5d8912e9_4_k_cu_596c9b70_365134cuda3std3__45__cpo5beginE - _ZN40_INTERNAL_5d8912e9_4_k_cu_596c9b70_365134cuda3std6ranges3__45__cpo9iter_moveE)
_ZN40_INTERNAL_5d8912e9_4_k_cu_596c9b70_365134cuda3std6ranges3__45__cpo9iter_moveE:
	.zero		1
	.type		_ZN40_INTERNAL_5d8912e9_4_k_cu_596c9b70_365134cuda3std3__45__cpo5beginE,@object
	.size		_ZN40_INTERNAL_5d8912e9_4_k_cu_596c9b70_365134cuda3std3__45__cpo5beginE,(_ZN40_INTERNAL_5d8912e9_4_k_cu_596c9b70_365134cuda3std3__442_GLOBAL__N__5d8912e9_4_k_cu_596c9b70_365136ignoreE - _ZN40_INTERNAL_5d8912e9_4_k_cu_596c9b70_365134cuda3std3__45__cpo5beginE)
_ZN40_INTERNAL_5d8912e9_4_k_cu_596c9b70_365134cuda3std3__45__cpo5beginE:
	.zero		1
	.type		_ZN40_INTERNAL_5d8912e9_4_k_cu_596c9b70_365134cuda3std3__442_GLOBAL__N__5d8912e9_4_k_cu_596c9b70_365136ignoreE,@object
	.size		_ZN40_INTERNAL_5d8912e9_4_k_cu_596c9b70_365134cuda3std3__442_GLOBAL__N__5d8912e9_4_k_cu_596c9b70_365136ignoreE,(_ZN40_INTERNAL_5d8912e9_4_k_cu_596c9b70_365134cute7productE - _ZN40_INTERNAL_5d8912e9_4_k_cu_596c9b70_365134cuda3std3__442_GLOBAL__N__5d8912e9_4_k_cu_596c9b70_365136ignoreE)
_ZN40_INTERNAL_5d8912e9_4_k_cu_596c9b70_365134cuda3std3__442_GLOBAL__N__5d8912e9_4_k_cu_596c9b70_365136ignoreE:
	.zero		1
	.type		_ZN40_INTERNAL_5d8912e9_4_k_cu_596c9b70_365134cute7productE,@object
	.size		_ZN40_INTERNAL_5d8912e9_4_k_cu_596c9b70_365134cute7productE,(_ZN40_INTERNAL_5d8912e9_4_k_cu_596c9b70_365134cuda3std3__45__cpo3endE - _ZN40_INTERNAL_5d8912e9_4_k_cu_596c9b70_365134cute7productE)
_ZN40_INTERNAL_5d8912e9_4_k_cu_596c9b70_365134cute7productE:
	.zero		1
	.type		_ZN40_INTERNAL_5d8912e9_4_k_cu_596c9b70_365134cuda3std3__45__cpo3endE,@object
	.size		_ZN40_INTERNAL_5d8912e9_4_k_cu_596c9b70_365134cuda3std3__45__cpo3endE,(_ZN40_INTERNAL_5d8912e9_4_k_cu_596c9b70_365134cuda3std3__419piecewise_constructE - _ZN40_INTERNAL_5d8912e9_4_k_cu_596c9b70_365134cuda3std3__45__cpo3endE)
_ZN40_INTERNAL_5d8912e9_4_k_cu_596c9b70_365134cuda3std3__45__cpo3endE:
	.zero		1
	.type		_ZN40_INTERNAL_5d8912e9_4_k_cu_596c9b70_365134cuda3std3__419piecewise_constructE,@object
	.size		_ZN40_INTERNAL_5d8912e9_4_k_cu_596c9b70_365134cuda3std3__419piecewise_constructE,(_ZN40_INTERNAL_5d8912e9_4_k_cu_596c9b70_365134cuda3std3__45__cpo4cendE - _ZN40_INTERNAL_5d8912e9_4_k_cu_596c9b70_365134cuda3std3__419piecewise_constructE)
_ZN40_INTERNAL_5d8912e9_4_k_cu_596c9b70_365134cuda3std3__419piecewise_constructE:
	.zero		1
	.type		_ZN40_INTERNAL_5d8912e9_4_k_cu_596c9b70_365134cuda3std3__45__cpo4cendE,@object
	.size		_ZN40_INTERNAL_5d8912e9_4_k_cu_596c9b70_365134cuda3std3__45__cpo4cendE,(_ZN40_INTERNAL_5d8912e9_4_k_cu_596c9b70_365134cuda3std6ranges3__45__cpo4swapE - _ZN40_INTERNAL_5d8912e9_4_k_cu_596c9b70_365134cuda3std3__45__cpo4cendE)
_ZN40_INTERNAL_5d8912e9_4_k_cu_596c9b70_365134cuda3std3__45__cpo4cendE:
	.zero		1
	.type		_ZN40_INTERNAL_5d8912e9_4_k_cu_596c9b70_365134cuda3std6ranges3__45__cpo4swapE,@object
	.size		_ZN40_INTERNAL_5d8912e9_4_k_cu_596c9b70_365134cuda3std6ranges3__45__cpo4swapE,(.L_10 - _ZN40_INTERNAL_5d8912e9_4_k_cu_596c9b70_365134cuda3std6ranges3__45__cpo4swapE)
_ZN40_INTERNAL_5d8912e9_4_k_cu_596c9b70_365134cuda3std6ranges3__45__cpo4swapE:
	.zero		1
.L_10:


//--------------------- .nv.constant0._ZN7cutlass13device_kernelINS_4gemm6kernel13GemmUniversalIN4cute5tupleIJiiiiEEENS1_10collective13CollectiveMmaINS1_35MainloopSm100TmaUmmaWarpSpecializedILi5ELi2ELi4ENS5_IJNS4_1CILi2EEESB_NSA_ILi1EEEEEEEENS5_IJNSA_ILi128EEESF_NSA_ILi64EEEEEENS_6half_tENS5_IJSC_llEEESI_SJ_NS4_8TiledMMAINS4_8MMA_AtomIJNS4_26SM100_MMA_F16BF16_2x1SM_SSISI_SI_fLi128ELi128ELNS4_4UMMA5MajorE1ELSO_1ELNSN_7ScaleInE0ELSP_0EEEEEENS4_6LayoutINS5_IJSC_SC_SC_EEENS5_IJNSA_ILi0EEESU_SU_EEEEENS5_IJNS4_10UnderscoreESX_SX_EEEEENS4_28SM100_TMA_2SM_LOAD_MULTICASTENS4_14ComposedLayoutINS4_7SwizzleILi3ELi4ELi3EEENS4_18smem_ptr_flag_bitsILi16EEENSS_INS5_IJSG_NSA_ILi8EEEEEENS5_IJSC_SG_EEEEEEEvNS4_8identityENS4_18SM100_TMA_2SM_LOADES1A_vS1B_EENS_8epilogue10collective18CollectiveEpilogueINS1E_23Sm100TmaWarpSpecializedILi4ELi2ELi16ELb1ELb0EEEJNS5_IJSG_SF_SG_EEENS5_IJNSS_ISG_SC_EENSS_INS5_IJNSA_ILi16EEESB_EEES18_EEEEESI_NS5_IJlSC_lEEESI_S1P_NS1E_6fusion15FusionCallbacksIS1I_NS1Q_17LinearCombinationISI_fSI_fLNS_15FloatRoundStyleE2EEES1J_S1O_JEEENS4_5SM1004TMEM4LOAD26SM100_TMEM_LOAD_32dp32b16xENS4_13SM90_TMA_LOADENS11_INS12_ILi1ELi4ELi3EEES15_NSS_INS5_IJS16_S1L_EEENS5_IJS1L_SC_EEEEEEENS4_39AutoVectorizingCopyWithAssumedAlignmentILi128EEENS4_14SM90_TMA_STOREES25_S27_S27_EEEvvEEEEvNT_6ParamsE --------------------------
	.section	.nv.constant0._ZN7cutlass13device_kernelINS_4gemm6kernel13GemmUniversalIN4cute5tupleIJiiiiEEENS1_10collective13CollectiveMmaINS1_35MainloopSm100TmaUmmaWarpSpecializedILi5ELi2ELi4ENS5_IJNS4_1CILi2EEESB_NSA_ILi1EEEEEEEENS5_IJNSA_ILi128EEESF_NSA_ILi64EEEEEENS_6half_tENS5_IJSC_llEEESI_SJ_NS4_8TiledMMAINS4_8MMA_AtomIJNS4_26SM100_MMA_F16BF16_2x1SM_SSISI_SI_fLi128ELi128ELNS4_4UMMA5MajorE1ELSO_1ELNSN_7ScaleInE0ELSP_0EEEEEENS4_6LayoutINS5_IJSC_SC_SC_EEENS5_IJNSA_ILi0EEESU_SU_EEEEENS5_IJNS4_10UnderscoreESX_SX_EEEEENS4_28SM100_TMA_2SM_LOAD_MULTICASTENS4_14ComposedLayoutINS4_7SwizzleILi3ELi4ELi3EEENS4_18smem_ptr_flag_bitsILi16EEENSS_INS5_IJSG_NSA_ILi8EEEEEENS5_IJSC_SG_EEEEEEEvNS4_8identityENS4_18SM100_TMA_2SM_LOADES1A_vS1B_EENS_8epilogue10collective18CollectiveEpilogueINS1E_23Sm100TmaWarpSpecializedILi4ELi2ELi16ELb1ELb0EEEJNS5_IJSG_SF_SG_EEENS5_IJNSS_ISG_SC_EENSS_INS5_IJNSA_ILi16EEESB_EEES18_EEEEESI_NS5_IJlSC_lEEESI_S1P_NS1E_6fusion15FusionCallbacksIS1I_NS1Q_17LinearCombinationISI_fSI_fLNS_15FloatRoundStyleE2EEES1J_S1O_JEEENS4_5SM1004TMEM4LOAD26SM100_TMEM_LOAD_32dp32b16xENS4_13SM90_TMA_LOADENS11_INS12_ILi1ELi4ELi3EEES15_NSS_INS5_IJS16_S1L_EEENS5_IJS1L_SC_EEEEEEENS4_39AutoVectorizingCopyWithAssumedAlignmentILi128EEENS4_14SM90_TMA_STOREES25_S27_S27_EEEvvEEEEvNT_6ParamsE,"a",@progbits
	.sectionflags	@""
	.align	4
.nv.constant0._ZN7cutlass13device_kernelINS_4gemm6kernel13GemmUniversalIN4cute5tupleIJiiiiEEENS1_10collective13CollectiveMmaINS1_35MainloopSm100TmaUmmaWarpSpecializedILi5ELi2ELi4ENS5_IJNS4_1CILi2EEESB_NSA_ILi1EEEEEEEENS5_IJNSA_ILi128EEESF_NSA_ILi64EEEEEENS_6half_tENS5_IJSC_llEEESI_SJ_NS4_8TiledMMAINS4_8MMA_AtomIJNS4_26SM100_MMA_F16BF16_2x1SM_SSISI_SI_fLi128ELi128ELNS4_4UMMA5MajorE1ELSO_1ELNSN_7ScaleInE0ELSP_0EEEEEENS4_6LayoutINS5_IJSC_SC_SC_EEENS5_IJNSA_ILi0EEESU_SU_EEEEENS5_IJNS4_10UnderscoreESX_SX_EEEEENS4_28SM100_TMA_2SM_LOAD_MULTICASTENS4_14ComposedLayoutINS4_7SwizzleILi3ELi4ELi3EEENS4_18smem_ptr_flag_bitsILi16EEENSS_INS5_IJSG_NSA_ILi8EEEEEENS5_IJSC_SG_EEEEEEEvNS4_8identityENS4_18SM100_TMA_2SM_LOADES1A_vS1B_EENS_8epilogue10collective18CollectiveEpilogueINS1E_23Sm100TmaWarpSpecializedILi4ELi2ELi16ELb1ELb0EEEJNS5_IJSG_SF_SG_EEENS5_IJNSS_ISG_SC_EENSS_INS5_IJNSA_ILi16EEESB_EEES18_EEEEESI_NS5_IJlSC_lEEESI_S1P_NS1E_6fusion15FusionCallbacksIS1I_NS1Q_17LinearCombinationISI_fSI_fLNS_15FloatRoundStyleE2EEES1J_S1O_JEEENS4_5SM1004TMEM4LOAD26SM100_TMEM_LOAD_32dp32b16xENS4_13SM90_TMA_LOADENS11_INS12_ILi1ELi4ELi3EEES15_NSS_INS5_IJS16_S1L_EEENS5_IJS1L_SC_EEEEEEENS4_39AutoVectorizingCopyWithAssumedAlignmentILi128EEENS4_14SM90_TMA_STOREES25_S27_S27_EEEvvEEEEvNT_6ParamsE:
	.zero		2944


//--------------------- SYMBOLS --------------------------

	.type		.nv.reservedSmem.offset0,@object
	.size		.nv.reservedSmem.offset0,0x4
	.type		.nv.reservedSmem.cap,@object
	.size		.nv.reservedSmem.cap,0x4
	.type		__assertfail,@function
